//
// Generated by NVIDIA NVVM Compiler
//
// Compiler Build ID: CL-36424714
// Cuda compilation tools, release 13.0, V13.0.88
// Based on NVVM 20.0.0
//

.version 9.0
.target sm_100
.address_size 64

	// .globl	_Z2piiP17curandStateXORWOWmPfS1_
.global .align 4 .b8 precalc_xorwow_matrix[102400];
.global .align 4 .b8 precalc_xorwow_offset_matrix[102400];
.global .align 4 .b8 mrg32k3aM1[2304];
.global .align 4 .b8 mrg32k3aM2[2304];
.global .align 4 .b8 mrg32k3aM1SubSeq[2016];
.global .align 4 .b8 mrg32k3aM2SubSeq[2016];
.global .align 4 .b8 mrg32k3aM1Seq[2304];
.global .align 4 .b8 mrg32k3aM2Seq[2304];
.const .align 8 .b8 __cr_lgamma_table[72];
// _ZZ2piiP17curandStateXORWOWmPfS1_E10partialSum has been demoted

.visible .entry _Z2piiP17curandStateXORWOWmPfS1_(
	.param .u32 _Z2piiP17curandStateXORWOWmPfS1__param_0,
	.param .u64 .ptr .align 1 _Z2piiP17curandStateXORWOWmPfS1__param_1,
	.param .u64 _Z2piiP17curandStateXORWOWmPfS1__param_2,
	.param .u64 .ptr .align 1 _Z2piiP17curandStateXORWOWmPfS1__param_3,
	.param .u64 .ptr .align 1 _Z2piiP17curandStateXORWOWmPfS1__param_4
)
{
	.reg .pred 	%p<54>;
	.reg .b32 	%r<896>;
	.reg .b32 	%f<13>;
	.reg .b64 	%rd<47>;
	// demoted variable
	.shared .align 4 .b8 _ZZ2piiP17curandStateXORWOWmPfS1_E10partialSum[8192];
	ld.param.u32 	%r409, [_Z2piiP17curandStateXORWOWmPfS1__param_0];
	ld.param.u64 	%rd15, [_Z2piiP17curandStateXORWOWmPfS1__param_1];
	ld.param.u64 	%rd16, [_Z2piiP17curandStateXORWOWmPfS1__param_2];
	ld.param.u64 	%rd18, [_Z2piiP17curandStateXORWOWmPfS1__param_3];
	cvta.to.global.u64 	%rd1, %rd18;
	mov.u32 	%r1, %tid.x;
	mov.u32 	%r895, %ntid.x;
	mov.u32 	%r3, %ctaid.x;
	mul.lo.s32 	%r4, %r895, %r3;
	add.s32 	%r5, %r4, %r1;
	setp.ge.s32 	%p1, %r5, %r409;
	@%p1 bra 	$L__BB0_88;
	cvta.to.global.u64 	%rd19, %rd15;
	cvt.s64.s32 	%rd2, %r5;
	mul.wide.s32 	%rd20, %r5, 48;
	add.s64 	%rd3, %rd19, %rd20;
	cvt.u32.u64 	%r410, %rd16;
	xor.b32  	%r411, %r410, -1429050551;
	mul.lo.s32 	%r412, %r411, 1099087573;
	{ .reg .b32 tmp; mov.b64 {tmp, %r413}, %rd16; }
	xor.b32  	%r414, %r413, -136515619;
	mul.lo.s32 	%r415, %r414, -1703105765;
	add.s32 	%r416, %r412, %r415;
	add.s32 	%r6, %r416, 6615241;
	add.s32 	%r809, %r412, 123456789;
	st.global.v2.u32 	[%rd3], {%r6, %r809};
	xor.b32  	%r808, %r412, 362436069;
	add.s32 	%r807, %r415, 521288629;
	st.global.v2.u32 	[%rd3+8], {%r808, %r807};
	xor.b32  	%r806, %r415, 88675123;
	add.s32 	%r805, %r412, 5783321;
	st.global.v2.u32 	[%rd3+16], {%r806, %r805};
	setp.eq.s32 	%p2, %r5, 0;
	mov.u32 	%r702, %r805;
	mov.u32 	%r706, %r809;
	@%p2 bra 	$L__BB0_43;
	mov.b32 	%r688, 0;
	mov.u32 	%r702, %r805;
	mov.u32 	%r706, %r809;
	mov.u64 	%rd45, %rd2;
$L__BB0_3:
	and.b64  	%rd5, %rd45, 3;
	setp.eq.s64 	%p3, %rd5, 0;
	@%p3 bra 	$L__BB0_42;
	mul.wide.u32 	%rd21, %r688, 3200;
	mov.u64 	%rd22, precalc_xorwow_matrix;
	add.s64 	%rd6, %rd22, %rd21;
	cvt.u32.u64 	%r23, %rd5;
	mov.b32 	%r689, 0;
$L__BB0_5:
	mov.b32 	%r702, 0;
	mov.u32 	%r703, %r702;
	mov.u32 	%r704, %r702;
	mov.u32 	%r705, %r702;
	mov.u32 	%r706, %r702;
	mov.u32 	%r695, %r702;
$L__BB0_6:
	mul.wide.u32 	%rd23, %r695, 4;
	add.s64 	%rd24, %rd3, %rd23;
	ld.global.u32 	%r31, [%rd24+4];
	shl.b32 	%r32, %r695, 5;
	mov.b32 	%r701, 0;
$L__BB0_7:
	.pragma "nounroll";
	shr.u32 	%r421, %r31, %r701;
	and.b32  	%r422, %r421, 1;
	setp.eq.b32 	%p4, %r422, 1;
	not.pred 	%p5, %p4;
	add.s32 	%r423, %r32, %r701;
	mul.lo.s32 	%r424, %r423, 5;
	mul.wide.u32 	%rd25, %r424, 4;
	add.s64 	%rd7, %rd6, %rd25;
	@%p5 bra 	$L__BB0_9;
	ld.global.u32 	%r425, [%rd7];
	xor.b32  	%r706, %r706, %r425;
	ld.global.u32 	%r426, [%rd7+4];
	xor.b32  	%r705, %r705, %r426;
	ld.global.u32 	%r427, [%rd7+8];
	xor.b32  	%r704, %r704, %r427;
	ld.global.u32 	%r428, [%rd7+12];
	xor.b32  	%r703, %r703, %r428;
	ld.global.u32 	%r429, [%rd7+16];
	xor.b32  	%r702, %r702, %r429;
$L__BB0_9:
	and.b32  	%r431, %r421, 2;
	setp.eq.s32 	%p6, %r431, 0;
	@%p6 bra 	$L__BB0_11;
	ld.global.u32 	%r432, [%rd7+20];
	xor.b32  	%r706, %r706, %r432;
	ld.global.u32 	%r433, [%rd7+24];
	xor.b32  	%r705, %r705, %r433;
	ld.global.u32 	%r434, [%rd7+28];
	xor.b32  	%r704, %r704, %r434;
	ld.global.u32 	%r435, [%rd7+32];
	xor.b32  	%r703, %r703, %r435;
	ld.global.u32 	%r436, [%rd7+36];
	xor.b32  	%r702, %r702, %r436;
$L__BB0_11:
	and.b32  	%r438, %r421, 4;
	setp.eq.s32 	%p7, %r438, 0;
	@%p7 bra 	$L__BB0_13;
	ld.global.u32 	%r439, [%rd7+40];
	xor.b32  	%r706, %r706, %r439;
	ld.global.u32 	%r440, [%rd7+44];
	xor.b32  	%r705, %r705, %r440;
	ld.global.u32 	%r441, [%rd7+48];
	xor.b32  	%r704, %r704, %r441;
	ld.global.u32 	%r442, [%rd7+52];
	xor.b32  	%r703, %r703, %r442;
	ld.global.u32 	%r443, [%rd7+56];
	xor.b32  	%r702, %r702, %r443;
$L__BB0_13:
	and.b32  	%r445, %r421, 8;
	setp.eq.s32 	%p8, %r445, 0;
	@%p8 bra 	$L__BB0_15;
	ld.global.u32 	%r446, [%rd7+60];
	xor.b32  	%r706, %r706, %r446;
	ld.global.u32 	%r447, [%rd7+64];
	xor.b32  	%r705, %r705, %r447;
	ld.global.u32 	%r448, [%rd7+68];
	xor.b32  	%r704, %r704, %r448;
	ld.global.u32 	%r449, [%rd7+72];
	xor.b32  	%r703, %r703, %r449;
	ld.global.u32 	%r450, [%rd7+76];
	xor.b32  	%r702, %r702, %r450;
$L__BB0_15:
	and.b32  	%r452, %r421, 16;
	setp.eq.s32 	%p9, %r452, 0;
	@%p9 bra 	$L__BB0_17;
	ld.global.u32 	%r453, [%rd7+80];
	xor.b32  	%r706, %r706, %r453;
	ld.global.u32 	%r454, [%rd7+84];
	xor.b32  	%r705, %r705, %r454;
	ld.global.u32 	%r455, [%rd7+88];
	xor.b32  	%r704, %r704, %r455;
	ld.global.u32 	%r456, [%rd7+92];
	xor.b32  	%r703, %r703, %r456;
	ld.global.u32 	%r457, [%rd7+96];
	xor.b32  	%r702, %r702, %r457;
$L__BB0_17:
	and.b32  	%r459, %r421, 32;
	setp.eq.s32 	%p10, %r459, 0;
	@%p10 bra 	$L__BB0_19;
	ld.global.u32 	%r460, [%rd7+100];
	xor.b32  	%r706, %r706, %r460;
	ld.global.u32 	%r461, [%rd7+104];
	xor.b32  	%r705, %r705, %r461;
	ld.global.u32 	%r462, [%rd7+108];
	xor.b32  	%r704, %r704, %r462;
	ld.global.u32 	%r463, [%rd7+112];
	xor.b32  	%r703, %r703, %r463;
	ld.global.u32 	%r464, [%rd7+116];
	xor.b32  	%r702, %r702, %r464;
$L__BB0_19:
	and.b32  	%r466, %r421, 64;
	setp.eq.s32 	%p11, %r466, 0;
	@%p11 bra 	$L__BB0_21;
	ld.global.u32 	%r467, [%rd7+120];
	xor.b32  	%r706, %r706, %r467;
	ld.global.u32 	%r468, [%rd7+124];
	xor.b32  	%r705, %r705, %r468;
	ld.global.u32 	%r469, [%rd7+128];
	xor.b32  	%r704, %r704, %r469;
	ld.global.u32 	%r470, [%rd7+132];
	xor.b32  	%r703, %r703, %r470;
	ld.global.u32 	%r471, [%rd7+136];
	xor.b32  	%r702, %r702, %r471;
$L__BB0_21:
	and.b32  	%r473, %r421, 128;
	setp.eq.s32 	%p12, %r473, 0;
	@%p12 bra 	$L__BB0_23;
	ld.global.u32 	%r474, [%rd7+140];
	xor.b32  	%r706, %r706, %r474;
	ld.global.u32 	%r475, [%rd7+144];
	xor.b32  	%r705, %r705, %r475;
	ld.global.u32 	%r476, [%rd7+148];
	xor.b32  	%r704, %r704, %r476;
	ld.global.u32 	%r477, [%rd7+152];
	xor.b32  	%r703, %r703, %r477;
	ld.global.u32 	%r478, [%rd7+156];
	xor.b32  	%r702, %r702, %r478;
$L__BB0_23:
	and.b32  	%r480, %r421, 256;
	setp.eq.s32 	%p13, %r480, 0;
	@%p13 bra 	$L__BB0_25;
	ld.global.u32 	%r481, [%rd7+160];
	xor.b32  	%r706, %r706, %r481;
	ld.global.u32 	%r482, [%rd7+164];
	xor.b32  	%r705, %r705, %r482;
	ld.global.u32 	%r483, [%rd7+168];
	xor.b32  	%r704, %r704, %r483;
	ld.global.u32 	%r484, [%rd7+172];
	xor.b32  	%r703, %r703, %r484;
	ld.global.u32 	%r485, [%rd7+176];
	xor.b32  	%r702, %r702, %r485;
$L__BB0_25:
	and.b32  	%r487, %r421, 512;
	setp.eq.s32 	%p14, %r487, 0;
	@%p14 bra 	$L__BB0_27;
	ld.global.u32 	%r488, [%rd7+180];
	xor.b32  	%r706, %r706, %r488;
	ld.global.u32 	%r489, [%rd7+184];
	xor.b32  	%r705, %r705, %r489;
	ld.global.u32 	%r490, [%rd7+188];
	xor.b32  	%r704, %r704, %r490;
	ld.global.u32 	%r491, [%rd7+192];
	xor.b32  	%r703, %r703, %r491;
	ld.global.u32 	%r492, [%rd7+196];
	xor.b32  	%r702, %r702, %r492;
$L__BB0_27:
	and.b32  	%r494, %r421, 1024;
	setp.eq.s32 	%p15, %r494, 0;
	@%p15 bra 	$L__BB0_29;
	ld.global.u32 	%r495, [%rd7+200];
	xor.b32  	%r706, %r706, %r495;
	ld.global.u32 	%r496, [%rd7+204];
	xor.b32  	%r705, %r705, %r496;
	ld.global.u32 	%r497, [%rd7+208];
	xor.b32  	%r704, %r704, %r497;
	ld.global.u32 	%r498, [%rd7+212];
	xor.b32  	%r703, %r703, %r498;
	ld.global.u32 	%r499, [%rd7+216];
	xor.b32  	%r702, %r702, %r499;
$L__BB0_29:
	and.b32  	%r501, %r421, 2048;
	setp.eq.s32 	%p16, %r501, 0;
	@%p16 bra 	$L__BB0_31;
	ld.global.u32 	%r502, [%rd7+220];
	xor.b32  	%r706, %r706, %r502;
	ld.global.u32 	%r503, [%rd7+224];
	xor.b32  	%r705, %r705, %r503;
	ld.global.u32 	%r504, [%rd7+228];
	xor.b32  	%r704, %r704, %r504;
	ld.global.u32 	%r505, [%rd7+232];
	xor.b32  	%r703, %r703, %r505;
	ld.global.u32 	%r506, [%rd7+236];
	xor.b32  	%r702, %r702, %r506;
$L__BB0_31:
	and.b32  	%r508, %r421, 4096;
	setp.eq.s32 	%p17, %r508, 0;
	@%p17 bra 	$L__BB0_33;
	ld.global.u32 	%r509, [%rd7+240];
	xor.b32  	%r706, %r706, %r509;
	ld.global.u32 	%r510, [%rd7+244];
	xor.b32  	%r705, %r705, %r510;
	ld.global.u32 	%r511, [%rd7+248];
	xor.b32  	%r704, %r704, %r511;
	ld.global.u32 	%r512, [%rd7+252];
	xor.b32  	%r703, %r703, %r512;
	ld.global.u32 	%r513, [%rd7+256];
	xor.b32  	%r702, %r702, %r513;
$L__BB0_33:
	and.b32  	%r515, %r421, 8192;
	setp.eq.s32 	%p18, %r515, 0;
	@%p18 bra 	$L__BB0_35;
	ld.global.u32 	%r516, [%rd7+260];
	xor.b32  	%r706, %r706, %r516;
	ld.global.u32 	%r517, [%rd7+264];
	xor.b32  	%r705, %r705, %r517;
	ld.global.u32 	%r518, [%rd7+268];
	xor.b32  	%r704, %r704, %r518;
	ld.global.u32 	%r519, [%rd7+272];
	xor.b32  	%r703, %r703, %r519;
	ld.global.u32 	%r520, [%rd7+276];
	xor.b32  	%r702, %r702, %r520;
$L__BB0_35:
	and.b32  	%r522, %r421, 16384;
	setp.eq.s32 	%p19, %r522, 0;
	@%p19 bra 	$L__BB0_37;
	ld.global.u32 	%r523, [%rd7+280];
	xor.b32  	%r706, %r706, %r523;
	ld.global.u32 	%r524, [%rd7+284];
	xor.b32  	%r705, %r705, %r524;
	ld.global.u32 	%r525, [%rd7+288];
	xor.b32  	%r704, %r704, %r525;
	ld.global.u32 	%r526, [%rd7+292];
	xor.b32  	%r703, %r703, %r526;
	ld.global.u32 	%r527, [%rd7+296];
	xor.b32  	%r702, %r702, %r527;
$L__BB0_37:
	and.b32  	%r529, %r421, 32768;
	setp.eq.s32 	%p20, %r529, 0;
	@%p20 bra 	$L__BB0_39;
	ld.global.u32 	%r530, [%rd7+300];
	xor.b32  	%r706, %r706, %r530;
	ld.global.u32 	%r531, [%rd7+304];
	xor.b32  	%r705, %r705, %r531;
	ld.global.u32 	%r532, [%rd7+308];
	xor.b32  	%r704, %r704, %r532;
	ld.global.u32 	%r533, [%rd7+312];
	xor.b32  	%r703, %r703, %r533;
	ld.global.u32 	%r534, [%rd7+316];
	xor.b32  	%r702, %r702, %r534;
$L__BB0_39:
	add.s32 	%r701, %r701, 16;
	setp.ne.s32 	%p21, %r701, 32;
	@%p21 bra 	$L__BB0_7;
	mad.lo.s32 	%r535, %r695, -31, %r32;
	add.s32 	%r695, %r535, 1;
	setp.ne.s32 	%p22, %r695, 5;
	@%p22 bra 	$L__BB0_6;
	st.global.u32 	[%rd3+4], %r706;
	st.global.u32 	[%rd3+8], %r705;
	st.global.u32 	[%rd3+12], %r704;
	st.global.u32 	[%rd3+16], %r703;
	st.global.u32 	[%rd3+20], %r702;
	add.s32 	%r689, %r689, 1;
	setp.lt.u32 	%p23, %r689, %r23;
	@%p23 bra 	$L__BB0_5;
$L__BB0_42:
	shr.u64 	%rd8, %rd45, 2;
	add.s32 	%r688, %r688, 1;
	setp.gt.u64 	%p24, %rd45, 3;
	mov.u64 	%rd45, %rd8;
	@%p24 bra 	$L__BB0_3;
$L__BB0_43:
	setp.eq.s32 	%p25, %r5, 0;
	mov.b32 	%r536, 0;
	st.global.v2.u32 	[%rd3+24], {%r536, %r536};
	st.global.u32 	[%rd3+32], %r536;
	mov.b64 	%rd26, 0;
	st.global.u64 	[%rd3+40], %rd26;
	shr.u32 	%r537, %r706, 2;
	xor.b32  	%r538, %r537, %r706;
	shl.b32 	%r539, %r702, 4;
	shl.b32 	%r540, %r538, 1;
	xor.b32  	%r541, %r540, %r539;
	xor.b32  	%r542, %r541, %r538;
	xor.b32  	%r543, %r542, %r702;
	add.s32 	%r207, %r6, 362437;
	add.s32 	%r544, %r543, %r207;
	cvt.rn.f32.u32 	%f2, %r544;
	fma.rn.f32 	%f1, %f2, 0f2F800000, 0f2F000000;
	st.global.v2.u32 	[%rd3], {%r6, %r809};
	st.global.v2.u32 	[%rd3+8], {%r808, %r807};
	st.global.v2.u32 	[%rd3+16], {%r806, %r805};
	@%p25 bra 	$L__BB0_85;
	shl.b32 	%r546, %r5, 1;
	cvt.s64.s32 	%rd46, %r546;
	mov.b32 	%r791, 0;
	mov.u64 	%rd28, precalc_xorwow_matrix;
$L__BB0_45:
	and.b64  	%rd11, %rd46, 3;
	setp.eq.s64 	%p26, %rd11, 0;
	@%p26 bra 	$L__BB0_84;
	mul.wide.u32 	%rd27, %r791, 3200;
	add.s64 	%rd12, %rd28, %rd27;
	cvt.u32.u64 	%r214, %rd11;
	mov.b32 	%r792, 0;
$L__BB0_47:
	mov.b32 	%r805, 0;
	mov.u32 	%r806, %r805;
	mov.u32 	%r807, %r805;
	mov.u32 	%r808, %r805;
	mov.u32 	%r809, %r805;
	mov.u32 	%r798, %r805;
$L__BB0_48:
	mul.wide.u32 	%rd29, %r798, 4;
	add.s64 	%rd30, %rd3, %rd29;
	ld.global.u32 	%r222, [%rd30+4];
	shl.b32 	%r223, %r798, 5;
	mov.b32 	%r804, 0;
$L__BB0_49:
	.pragma "nounroll";
	shr.u32 	%r550, %r222, %r804;
	and.b32  	%r551, %r550, 1;
	setp.eq.b32 	%p27, %r551, 1;
	not.pred 	%p28, %p27;
	add.s32 	%r552, %r223, %r804;
	mul.lo.s32 	%r553, %r552, 5;
	mul.wide.u32 	%rd31, %r553, 4;
	add.s64 	%rd13, %rd12, %rd31;
	@%p28 bra 	$L__BB0_51;
	ld.global.u32 	%r554, [%rd13];
	xor.b32  	%r809, %r809, %r554;
	ld.global.u32 	%r555, [%rd13+4];
	xor.b32  	%r808, %r808, %r555;
	ld.global.u32 	%r556, [%rd13+8];
	xor.b32  	%r807, %r807, %r556;
	ld.global.u32 	%r557, [%rd13+12];
	xor.b32  	%r806, %r806, %r557;
	ld.global.u32 	%r558, [%rd13+16];
	xor.b32  	%r805, %r805, %r558;
$L__BB0_51:
	and.b32  	%r560, %r550, 2;
	setp.eq.s32 	%p29, %r560, 0;
	@%p29 bra 	$L__BB0_53;
	ld.global.u32 	%r561, [%rd13+20];
	xor.b32  	%r809, %r809, %r561;
	ld.global.u32 	%r562, [%rd13+24];
	xor.b32  	%r808, %r808, %r562;
	ld.global.u32 	%r563, [%rd13+28];
	xor.b32  	%r807, %r807, %r563;
	ld.global.u32 	%r564, [%rd13+32];
	xor.b32  	%r806, %r806, %r564;
	ld.global.u32 	%r565, [%rd13+36];
	xor.b32  	%r805, %r805, %r565;
$L__BB0_53:
	and.b32  	%r567, %r550, 4;
	setp.eq.s32 	%p30, %r567, 0;
	@%p30 bra 	$L__BB0_55;
	ld.global.u32 	%r568, [%rd13+40];
	xor.b32  	%r809, %r809, %r568;
	ld.global.u32 	%r569, [%rd13+44];
	xor.b32  	%r808, %r808, %r569;
	ld.global.u32 	%r570, [%rd13+48];
	xor.b32  	%r807, %r807, %r570;
	ld.global.u32 	%r571, [%rd13+52];
	xor.b32  	%r806, %r806, %r571;
	ld.global.u32 	%r572, [%rd13+56];
	xor.b32  	%r805, %r805, %r572;
$L__BB0_55:
	and.b32  	%r574, %r550, 8;
	setp.eq.s32 	%p31, %r574, 0;
	@%p31 bra 	$L__BB0_57;
	ld.global.u32 	%r575, [%rd13+60];
	xor.b32  	%r809, %r809, %r575;
	ld.global.u32 	%r576, [%rd13+64];
	xor.b32  	%r808, %r808, %r576;
	ld.global.u32 	%r577, [%rd13+68];
	xor.b32  	%r807, %r807, %r577;
	ld.global.u32 	%r578, [%rd13+72];
	xor.b32  	%r806, %r806, %r578;
	ld.global.u32 	%r579, [%rd13+76];
	xor.b32  	%r805, %r805, %r579;
$L__BB0_57:
	and.b32  	%r581, %r550, 16;
	setp.eq.s32 	%p32, %r581, 0;
	@%p32 bra 	$L__BB0_59;
	ld.global.u32 	%r582, [%rd13+80];
	xor.b32  	%r809, %r809, %r582;
	ld.global.u32 	%r583, [%rd13+84];
	xor.b32  	%r808, %r808, %r583;
	ld.global.u32 	%r584, [%rd13+88];
	xor.b32  	%r807, %r807, %r584;
	ld.global.u32 	%r585, [%rd13+92];
	xor.b32  	%r806, %r806, %r585;
	ld.global.u32 	%r586, [%rd13+96];
	xor.b32  	%r805, %r805, %r586;
$L__BB0_59:
	and.b32  	%r588, %r550, 32;
	setp.eq.s32 	%p33, %r588, 0;
	@%p33 bra 	$L__BB0_61;
	ld.global.u32 	%r589, [%rd13+100];
	xor.b32  	%r809, %r809, %r589;
	ld.global.u32 	%r590, [%rd13+104];
	xor.b32  	%r808, %r808, %r590;
	ld.global.u32 	%r591, [%rd13+108];
	xor.b32  	%r807, %r807, %r591;
	ld.global.u32 	%r592, [%rd13+112];
	xor.b32  	%r806, %r806, %r592;
	ld.global.u32 	%r593, [%rd13+116];
	xor.b32  	%r805, %r805, %r593;
$L__BB0_61:
	and.b32  	%r595, %r550, 64;
	setp.eq.s32 	%p34, %r595, 0;
	@%p34 bra 	$L__BB0_63;
	ld.global.u32 	%r596, [%rd13+120];
	xor.b32  	%r809, %r809, %r596;
	ld.global.u32 	%r597, [%rd13+124];
	xor.b32  	%r808, %r808, %r597;
	ld.global.u32 	%r598, [%rd13+128];
	xor.b32  	%r807, %r807, %r598;
	ld.global.u32 	%r599, [%rd13+132];
	xor.b32  	%r806, %r806, %r599;
	ld.global.u32 	%r600, [%rd13+136];
	xor.b32  	%r805, %r805, %r600;
$L__BB0_63:
	and.b32  	%r602, %r550, 128;
	setp.eq.s32 	%p35, %r602, 0;
	@%p35 bra 	$L__BB0_65;
	ld.global.u32 	%r603, [%rd13+140];
	xor.b32  	%r809, %r809, %r603;
	ld.global.u32 	%r604, [%rd13+144];
	xor.b32  	%r808, %r808, %r604;
	ld.global.u32 	%r605, [%rd13+148];
	xor.b32  	%r807, %r807, %r605;
	ld.global.u32 	%r606, [%rd13+152];
	xor.b32  	%r806, %r806, %r606;
	ld.global.u32 	%r607, [%rd13+156];
	xor.b32  	%r805, %r805, %r607;
$L__BB0_65:
	and.b32  	%r609, %r550, 256;
	setp.eq.s32 	%p36, %r609, 0;
	@%p36 bra 	$L__BB0_67;
	ld.global.u32 	%r610, [%rd13+160];
	xor.b32  	%r809, %r809, %r610;
	ld.global.u32 	%r611, [%rd13+164];
	xor.b32  	%r808, %r808, %r611;
	ld.global.u32 	%r612, [%rd13+168];
	xor.b32  	%r807, %r807, %r612;
	ld.global.u32 	%r613, [%rd13+172];
	xor.b32  	%r806, %r806, %r613;
	ld.global.u32 	%r614, [%rd13+176];
	xor.b32  	%r805, %r805, %r614;
$L__BB0_67:
	and.b32  	%r616, %r550, 512;
	setp.eq.s32 	%p37, %r616, 0;
	@%p37 bra 	$L__BB0_69;
	ld.global.u32 	%r617, [%rd13+180];
	xor.b32  	%r809, %r809, %r617;
	ld.global.u32 	%r618, [%rd13+184];
	xor.b32  	%r808, %r808, %r618;
	ld.global.u32 	%r619, [%rd13+188];
	xor.b32  	%r807, %r807, %r619;
	ld.global.u32 	%r620, [%rd13+192];
	xor.b32  	%r806, %r806, %r620;
	ld.global.u32 	%r621, [%rd13+196];
	xor.b32  	%r805, %r805, %r621;
$L__BB0_69:
	and.b32  	%r623, %r550, 1024;
	setp.eq.s32 	%p38, %r623, 0;
	@%p38 bra 	$L__BB0_71;
	ld.global.u32 	%r624, [%rd13+200];
	xor.b32  	%r809, %r809, %r624;
	ld.global.u32 	%r625, [%rd13+204];
	xor.b32  	%r808, %r808, %r625;
	ld.global.u32 	%r626, [%rd13+208];
	xor.b32  	%r807, %r807, %r626;
	ld.global.u32 	%r627, [%rd13+212];
	xor.b32  	%r806, %r806, %r627;
	ld.global.u32 	%r628, [%rd13+216];
	xor.b32  	%r805, %r805, %r628;
$L__BB0_71:
	and.b32  	%r630, %r550, 2048;
	setp.eq.s32 	%p39, %r630, 0;
	@%p39 bra 	$L__BB0_73;
	ld.global.u32 	%r631, [%rd13+220];
	xor.b32  	%r809, %r809, %r631;
	ld.global.u32 	%r632, [%rd13+224];
	xor.b32  	%r808, %r808, %r632;
	ld.global.u32 	%r633, [%rd13+228];
	xor.b32  	%r807, %r807, %r633;
	ld.global.u32 	%r634, [%rd13+232];
	xor.b32  	%r806, %r806, %r634;
	ld.global.u32 	%r635, [%rd13+236];
	xor.b32  	%r805, %r805, %r635;
$L__BB0_73:
	and.b32  	%r637, %r550, 4096;
	setp.eq.s32 	%p40, %r637, 0;
	@%p40 bra 	$L__BB0_75;
	ld.global.u32 	%r638, [%rd13+240];
	xor.b32  	%r809, %r809, %r638;
	ld.global.u32 	%r639, [%rd13+244];
	xor.b32  	%r808, %r808, %r639;
	ld.global.u32 	%r640, [%rd13+248];
	xor.b32  	%r807, %r807, %r640;
	ld.global.u32 	%r641, [%rd13+252];
	xor.b32  	%r806, %r806, %r641;
	ld.global.u32 	%r642, [%rd13+256];
	xor.b32  	%r805, %r805, %r642;
$L__BB0_75:
	and.b32  	%r644, %r550, 8192;
	setp.eq.s32 	%p41, %r644, 0;
	@%p41 bra 	$L__BB0_77;
	ld.global.u32 	%r645, [%rd13+260];
	xor.b32  	%r809, %r809, %r645;
	ld.global.u32 	%r646, [%rd13+264];
	xor.b32  	%r808, %r808, %r646;
	ld.global.u32 	%r647, [%rd13+268];
	xor.b32  	%r807, %r807, %r647;
	ld.global.u32 	%r648, [%rd13+272];
	xor.b32  	%r806, %r806, %r648;
	ld.global.u32 	%r649, [%rd13+276];
	xor.b32  	%r805, %r805, %r649;
$L__BB0_77:
	and.b32  	%r651, %r550, 16384;
	setp.eq.s32 	%p42, %r651, 0;
	@%p42 bra 	$L__BB0_79;
	ld.global.u32 	%r652, [%rd13+280];
	xor.b32  	%r809, %r809, %r652;
	ld.global.u32 	%r653, [%rd13+284];
	xor.b32  	%r808, %r808, %r653;
	ld.global.u32 	%r654, [%rd13+288];
	xor.b32  	%r807, %r807, %r654;
	ld.global.u32 	%r655, [%rd13+292];
	xor.b32  	%r806, %r806, %r655;
	ld.global.u32 	%r656, [%rd13+296];
	xor.b32  	%r805, %r805, %r656;
$L__BB0_79:
	and.b32  	%r658, %r550, 32768;
	setp.eq.s32 	%p43, %r658, 0;
	@%p43 bra 	$L__BB0_81;
	ld.global.u32 	%r659, [%rd13+300];
	xor.b32  	%r809, %r809, %r659;
	ld.global.u32 	%r660, [%rd13+304];
	xor.b32  	%r808, %r808, %r660;
	ld.global.u32 	%r661, [%rd13+308];
	xor.b32  	%r807, %r807, %r661;
	ld.global.u32 	%r662, [%rd13+312];
	xor.b32  	%r806, %r806, %r662;
	ld.global.u32 	%r663, [%rd13+316];
	xor.b32  	%r805, %r805, %r663;
$L__BB0_81:
	add.s32 	%r804, %r804, 16;
	setp.ne.s32 	%p44, %r804, 32;
	@%p44 bra 	$L__BB0_49;
	mad.lo.s32 	%r664, %r798, -31, %r223;
	add.s32 	%r798, %r664, 1;
	setp.ne.s32 	%p45, %r798, 5;
	@%p45 bra 	$L__BB0_48;
	st.global.u32 	[%rd3+4], %r809;
	st.global.u32 	[%rd3+8], %r808;
	st.global.u32 	[%rd3+12], %r807;
	st.global.u32 	[%rd3+16], %r806;
	st.global.u32 	[%rd3+20], %r805;
	add.s32 	%r792, %r792, 1;
	setp.lt.u32 	%p46, %r792, %r214;
	@%p46 bra 	$L__BB0_47;
$L__BB0_84:
	shr.u64 	%rd14, %rd46, 2;
	add.s32 	%r791, %r791, 1;
	setp.gt.u64 	%p47, %rd46, 3;
	mov.u64 	%rd46, %rd14;
	@%p47 bra 	$L__BB0_45;
$L__BB0_85:
	mov.b32 	%r665, 0;
	st.global.v2.u32 	[%rd3+24], {%r665, %r665};
	st.global.u32 	[%rd3+32], %r665;
	mov.b64 	%rd32, 0;
	st.global.u64 	[%rd3+40], %rd32;
	shr.u32 	%r666, %r809, 2;
	xor.b32  	%r667, %r666, %r809;
	st.global.v2.u32 	[%rd3+8], {%r807, %r806};
	shl.b32 	%r668, %r805, 4;
	shl.b32 	%r669, %r667, 1;
	xor.b32  	%r670, %r669, %r668;
	xor.b32  	%r671, %r670, %r667;
	xor.b32  	%r672, %r671, %r805;
	st.global.v2.u32 	[%rd3+16], {%r805, %r672};
	st.global.v2.u32 	[%rd3], {%r207, %r808};
	add.s32 	%r673, %r672, %r207;
	cvt.rn.f32.u32 	%f3, %r673;
	fma.rn.f32 	%f4, %f3, 0f2F800000, 0f2F000000;
	mul.f32 	%f5, %f4, %f4;
	fma.rn.f32 	%f6, %f1, %f1, %f5;
	setp.geu.f32 	%p48, %f6, 0f3F800000;
	@%p48 bra 	$L__BB0_87;
	shl.b64 	%rd35, %rd2, 2;
	add.s64 	%rd36, %rd1, %rd35;
	mov.b32 	%r675, 1065353216;
	st.global.u32 	[%rd36], %r675;
	bra.uni 	$L__BB0_88;
$L__BB0_87:
	shl.b64 	%rd33, %rd2, 2;
	add.s64 	%rd34, %rd1, %rd33;
	mov.b32 	%r674, 0;
	st.global.u32 	[%rd34], %r674;
$L__BB0_88:
	add.s32 	%r404, %r5, %r4;
	setp.ge.u32 	%p49, %r404, %r409;
	shl.b32 	%r676, %r1, 2;
	mov.u32 	%r677, _ZZ2piiP17curandStateXORWOWmPfS1_E10partialSum;
	add.s32 	%r405, %r677, %r676;
	@%p49 bra 	$L__BB0_90;
	mul.wide.u32 	%rd37, %r404, 4;
	add.s64 	%rd38, %rd1, %rd37;
	ld.global.f32 	%f7, [%rd38];
	st.shared.f32 	[%r405], %f7;
	bra.uni 	$L__BB0_91;
$L__BB0_90:
	mov.b32 	%r678, 0;
	st.shared.u32 	[%r405], %r678;
$L__BB0_91:
	add.s32 	%r406, %r404, %r895;
	setp.ge.u32 	%p50, %r406, %r409;
	@%p50 bra 	$L__BB0_93;
	mul.wide.u32 	%rd39, %r406, 4;
	add.s64 	%rd40, %rd1, %rd39;
	ld.global.f32 	%f8, [%rd40];
	shl.b32 	%r682, %r895, 2;
	add.s32 	%r683, %r405, %r682;
	st.shared.f32 	[%r683], %f8;
	bra.uni 	$L__BB0_94;
$L__BB0_93:
	shl.b32 	%r679, %r895, 2;
	add.s32 	%r680, %r405, %r679;
	mov.b32 	%r681, 0;
	st.shared.u32 	[%r680], %r681;
$L__BB0_94:
	bar.sync 	0;
$L__BB0_95:
	bar.sync 	0;
	setp.ge.u32 	%p51, %r1, %r895;
	@%p51 bra 	$L__BB0_97;
	shl.b32 	%r684, %r895, 2;
	add.s32 	%r685, %r405, %r684;
	ld.shared.f32 	%f9, [%r685];
	ld.shared.f32 	%f10, [%r405];
	add.f32 	%f11, %f9, %f10;
	st.shared.f32 	[%r405], %f11;
$L__BB0_97:
	shr.u32 	%r408, %r895, 1;
	setp.gt.u32 	%p52, %r895, 1;
	mov.u32 	%r895, %r408;
	@%p52 bra 	$L__BB0_95;
	bar.sync 	0;
	setp.ne.s32 	%p53, %r1, 0;
	@%p53 bra 	$L__BB0_100;
	ld.param.u64 	%rd44, [_Z2piiP17curandStateXORWOWmPfS1__param_4];
	ld.shared.f32 	%f12, [_ZZ2piiP17curandStateXORWOWmPfS1_E10partialSum];
	cvta.to.global.u64 	%rd41, %rd44;
	mul.wide.u32 	%rd42, %r3, 4;
	add.s64 	%rd43, %rd41, %rd42;
	st.global.f32 	[%rd43], %f12;
$L__BB0_100:
	ret;

}


// ===== COMPILED SASS (sm_100) =====

	.target	sm_100

	.elftype	@"ET_EXEC"


//--------------------- .note.nv.tkinfo           --------------------------
	.section	.note.nv.tkinfo,"",@"SHT_NOTE"
	.sectionflags	@"SHF_NOTE_NV_TKINFO"
	.tkinfo
        /*0018*/ 	.word	0x00000002
        /*0030*/ 	.string	""
        /*0030*/ 	.string	"ptxas"
        /*0030*/ 	.string	"Cuda compilation tools, release 13.0, V13.0.88"
        /*0030*/ 	.string	"Build cuda_13.0.r13.0/compiler.36424714_0"
        /*0030*/ 	.string	"-arch sm_100 -m 64 "



//--------------------- .note.nv.cuinfo           --------------------------
	.section	.note.nv.cuinfo,"",@"SHT_NOTE"
	.sectionflags	@"SHF_NOTE_NV_CUINFO"
        /*0018*/ 	.short	0x0002
        /*001a*/ 	.short	0x0064
        /*001c*/ 	.short	0x0082
	.zero		2


//--------------------- .nv.info                  --------------------------
	.section	.nv.info,"",@"SHT_CUDA_INFO"
	.align	4


	//----- nvinfo : EIATTR_REGCOUNT
	.align		4
        /*0000*/ 	.byte	0x04, 0x2f
        /*0002*/ 	.short	(.L_10 - .L_9)
	.align		4
.L_9:
        /*0004*/ 	.word	index@(_Z2piiP17curandStateXORWOWmPfS1_)
        /*0008*/ 	.word	0x0000001f


	//----- nvinfo : EIATTR_FRAME_SIZE
	.align		4
.L_10:
        /*000c*/ 	.byte	0x04, 0x11
        /*000e*/ 	.short	(.L_12 - .L_11)
	.align		4
.L_11:
        /*0010*/ 	.word	index@(_Z2piiP17curandStateXORWOWmPfS1_)
        /*0014*/ 	.word	0x00000000


	//----- nvinfo : EIATTR_MIN_STACK_SIZE
	.align		4
.L_12:
        /*0018*/ 	.byte	0x04, 0x12
        /*001a*/ 	.short	(.L_14 - .L_13)
	.align		4
.L_13:
        /*001c*/ 	.word	index@(_Z2piiP17curandStateXORWOWmPfS1_)
        /*0020*/ 	.word	0x00000000
.L_14:


//--------------------- .nv.compat                --------------------------
	.section	.nv.compat,"",@"SHT_CUDA_COMPAT_INFO"
	.align	4
        /*0000*/ 	.byte	0x02, 0x09, 0x00, 0x00, 0x02, 0x02, 0x01, 0x00, 0x02, 0x05, 0x05, 0x00, 0x03, 0x07, 0x01, 0x01
        /*0010*/ 	.byte	0x02, 0x03, 0x00, 0x00, 0x02, 0x06, 0x01, 0x00, 0x04, 0x0b, 0x08, 0x00, 0x01, 0x00, 0x00, 0x00
        /*0020*/ 	.byte	0x00, 0x00, 0x00, 0x00


//--------------------- .nv.info._Z2piiP17curandStateXORWOWmPfS1_ --------------------------
	.section	.nv.info._Z2piiP17curandStateXORWOWmPfS1_,"",@"SHT_CUDA_INFO"
	.sectionflags	@""
	.align	4


	//----- nvinfo : EIATTR_CUDA_API_VERSION
	.align		4
        /*0000*/ 	.byte	0x04, 0x37
        /*0002*/ 	.short	(.L_16 - .L_15)
.L_15:
        /*0004*/ 	.word	0x00000082


	//----- nvinfo : EIATTR_KPARAM_INFO
	.align		4
.L_16:
        /*0008*/ 	.byte	0x04, 0x17
        /*000a*/ 	.short	(.L_18 - .L_17)
.L_17:
        /*000c*/ 	.word	0x00000000
        /*0010*/ 	.short	0x0004
        /*0012*/ 	.short	0x0020
        /*0014*/ 	.byte	0x00, 0xf5, 0x21, 0x00


	//----- nvinfo : EIATTR_KPARAM_INFO
	.align		4
.L_18:
        /*0018*/ 	.byte	0x04, 0x17
        /*001a*/ 	.short	(.L_20 - .L_19)
.L_19:
        /*001c*/ 	.word	0x00000000
        /*0020*/ 	.short	0x0003
        /*0022*/ 	.short	0x0018
        /*0024*/ 	.byte	0x00, 0xf5, 0x21, 0x00


	//----- nvinfo : EIATTR_KPARAM_INFO
	.align		4
.L_20:
        /*0028*/ 	.byte	0x04, 0x17
        /*002a*/ 	.short	(.L_22 - .L_21)
.L_21:
        /*002c*/ 	.word	0x00000000
        /*0030*/ 	.short	0x0002
        /*0032*/ 	.short	0x0010
        /*0034*/ 	.byte	0x00, 0xf0, 0x21, 0x00


	//----- nvinfo : EIATTR_KPARAM_INFO
	.align		4
.L_22:
        /*0038*/ 	.byte	0x04, 0x17
        /*003a*/ 	.short	(.L_24 - .L_23)
.L_23:
        /*003c*/ 	.word	0x00000000
        /*0040*/ 	.short	0x0001
        /*0042*/ 	.short	0x0008
        /*0044*/ 	.byte	0x00, 0xf5, 0x21, 0x00


	//----- nvinfo : EIATTR_KPARAM_INFO
	.align		4
.L_24:
        /*0048*/ 	.byte	0x04, 0x17
        /*004a*/ 	.short	(.L_26 - .L_25)
.L_25:
        /*004c*/ 	.word	0x00000000
        /*0050*/ 	.short	0x0000
        /*0052*/ 	.short	0x0000
        /*0054*/ 	.byte	0x00, 0xf0, 0x11, 0x00


	//----- nvinfo : EIATTR_SPARSE_MMA_MASK
	.align		4
.L_26:
        /*0058*/ 	.byte	0x03, 0x50
        /*005a*/ 	.short	0x0000


	//----- nvinfo : EIATTR_MAXREG_COUNT
	.align		4
        /*005c*/ 	.byte	0x03, 0x1b
        /*005e*/ 	.short	0x00ff


	//----- nvinfo : EIATTR_NUM_BARRIERS
	.align		4
        /*0060*/ 	.byte	0x02, 0x4c
        /*0062*/ 	.byte	0x01
	.zero		1


	//----- nvinfo : EIATTR_MERCURY_ISA_VERSION
	.align		4
        /*0064*/ 	.byte	0x03, 0x5f
        /*0066*/ 	.short	0x0101


	//----- nvinfo : EIATTR_VRC_CTA_INIT_COUNT
	.align		4
        /*0068*/ 	.byte	0x02, 0x4a
	.zero		1
	.zero		1


	//----- nvinfo : EIATTR_EXIT_INSTR_OFFSETS
	.align		4
        /*006c*/ 	.byte	0x04, 0x1c
        /*006e*/ 	.short	(.L_28 - .L_27)


	//   ....[0]....
.L_27:
        /*0070*/ 	.word	0x00002410


	//   ....[1]....
        /*0074*/ 	.word	0x000024b0


	//----- nvinfo : EIATTR_CRS_STACK_SIZE
	.align		4
.L_28:
        /*0078*/ 	.byte	0x04, 0x1e
        /*007a*/ 	.short	(.L_30 - .L_29)
.L_29:
        /*007c*/ 	.word	0x00000000


	//----- nvinfo : EIATTR_CBANK_PARAM_SIZE
	.align		4
.L_30:
        /*0080*/ 	.byte	0x03, 0x19
        /*0082*/ 	.short	0x0028


	//----- nvinfo : EIATTR_PARAM_CBANK
	.align		4
        /*0084*/ 	.byte	0x04, 0x0a
        /*0086*/ 	.short	(.L_32 - .L_31)
	.align		4
.L_31:
        /*0088*/ 	.word	index@(.nv.constant0._Z2piiP17curandStateXORWOWmPfS1_)
        /*008c*/ 	.short	0x0380
        /*008e*/ 	.short	0x0028


	//----- nvinfo : EIATTR_SW_WAR
	.align		4
.L_32:
        /*0090*/ 	.byte	0x04, 0x36
        /*0092*/ 	.short	(.L_34 - .L_33)
.L_33:
        /*0094*/ 	.word	0x00000008
.L_34:


//--------------------- .nv.callgraph             --------------------------
	.section	.nv.callgraph,"",@"SHT_CUDA_CALLGRAPH"
	.align	4
	.sectionentsize	8
	.align		4
        /*0000*/ 	.word	0x00000000
	.align		4
        /*0004*/ 	.word	0xffffffff
	.align		4
        /*0008*/ 	.word	0x00000000
	.align		4
        /*000c*/ 	.word	0xfffffffe
	.align		4
        /*0010*/ 	.word	0x00000000
	.align		4
        /*0014*/ 	.word	0xfffffffd
	.align		4
        /*0018*/ 	.word	0x00000000
	.align		4
        /*001c*/ 	.word	0xfffffffc


//--------------------- .nv.constant4             --------------------------
	.section	.nv.constant4,"a",@progbits
	.align	8
	.align		8
.nv.constant4:
        /*0000*/ 	.dword	precalc_xorwow_matrix
	.align		8
        /*0008*/ 	.dword	precalc_xorwow_offset_matrix
	.align		8
        /*0010*/ 	.dword	mrg32k3aM1
	.align		8
        /*0018*/ 	.dword	mrg32k3aM2
	.align		8
        /*0020*/ 	.dword	mrg32k3aM1SubSeq
	.align		8
        /*0028*/ 	.dword	mrg32k3aM2SubSeq
	.align		8
        /*0030*/ 	.dword	mrg32k3aM1Seq
	.align		8
        /*0038*/ 	.dword	mrg32k3aM2Seq


//--------------------- .nv.constant3             --------------------------
	.section	.nv.constant3,"a",@progbits
	.align	8
.nv.constant3:
	.type		__cr_lgamma_table,@object
	.size		__cr_lgamma_table,(.L_8 - __cr_lgamma_table)
__cr_lgamma_table:
        /*0000*/ 	.byte	0x00, 0x00, 0x00, 0x00, 0x00, 0x00, 0x00, 0x00, 0x00, 0x00, 0x00, 0x00, 0x00, 0x00, 0x00, 0x00
        /*0010*/ 	.byte	0xef, 0x39, 0xfa, 0xfe, 0x42, 0x2e, 0xe6, 0x3f, 0x02, 0x20, 0x2a, 0xfa, 0x0b, 0xab, 0xfc, 0x3f
        /*0020*/ 	.byte	0xf9, 0x2c, 0x92, 0x7c, 0xa7, 0x6c, 0x09, 0x40, 0xc9, 0x79, 0x44, 0x3c, 0x64, 0x26, 0x13, 0x40
        /*0030*/ 	.byte	0xca, 0x01, 0xcf, 0x3a, 0x27, 0x51, 0x1a, 0x40, 0x30, 0xcc, 0x2d, 0xf3, 0xe1, 0x0c, 0x21, 0x40
        /*0040*/ 	.byte	0x0d, 0xb7, 0xfc, 0x82, 0x8e, 0x35, 0x25, 0x40
.L_8:


//--------------------- .text._Z2piiP17curandStateXORWOWmPfS1_ --------------------------
	.section	.text._Z2piiP17curandStateXORWOWmPfS1_,"ax",@progbits
	.align	128
        .global         _Z2piiP17curandStateXORWOWmPfS1_
        .type           _Z2piiP17curandStateXORWOWmPfS1_,@function
        .size           _Z2piiP17curandStateXORWOWmPfS1_,(.L_x_23 - _Z2piiP17curandStateXORWOWmPfS1_)
        .other          _Z2piiP17curandStateXORWOWmPfS1_,@"STO_CUDA_ENTRY STV_DEFAULT"
_Z2piiP17curandStateXORWOWmPfS1_:
.text._Z2piiP17curandStateXORWOWmPfS1_:
[----:B------:R-:W-:Y:S01]  /*0000*/  LDC R1, c[0x0][0x37c] ;  /* 0x0000df00ff017b82 */ /* 0x000fe20000000800 */
[----:B------:R-:W0:Y:S07]  /*0010*/  S2R R20, SR_TID.X ;  /* 0x0000000000147919 */ /* 0x000e2e0000002100 */
[----:B------:R-:W1:Y:S01]  /*0020*/  S2UR UR10, SR_CTAID.X ;  /* 0x00000000000a79c3 */ /* 0x000e620000002500 */
[----:B------:R-:W1:Y:S01]  /*0030*/  LDCU UR6, c[0x0][0x360] ;  /* 0x00006c00ff0677ac */ /* 0x000e620008000800 */
[----:B------:R-:W-:Y:S01]  /*0040*/  BSSY.RECONVERGENT B0, `(.L_x_0) ;  /* 0x0000211000007945 */ /* 0x000fe20003800200 */
[----:B------:R-:W2:Y:S01]  /*0050*/  LDCU UR4, c[0x0][0x380] ;  /* 0x00007000ff0477ac */ /* 0x000ea20008000800 */
[----:B------:R-:W3:Y:S01]  /*0060*/  LDCU.64 UR8, c[0x0][0x358] ;  /* 0x00006b00ff0877ac */ /* 0x000ee20008000a00 */
[----:B-1----:R-:W-:-:S06]  /*0070*/  UIMAD UR7, UR6, UR10, URZ ;  /* 0x0000000a060772a4 */ /* 0x002fcc000f8e02ff */
[----:B0-----:R-:W-:-:S05]  /*0080*/  VIADD R0, R20, UR7 ;  /* 0x0000000714007c36 */ /* 0x001fca0008000000 */
[----:B--2---:R-:W-:-:S13]  /*0090*/  ISETP.GE.AND P0, PT, R0, UR4, PT ;  /* 0x0000000400007c0c */ /* 0x004fda000bf06270 */
[----:B---3--:R-:W-:Y:S05]  /*00a0*/  @P0 BRA `(.L_x_1) ;  /* 0x0000002000280947 */ /* 0x008fea0003800000 */
[----:B------:R-:W0:Y:S01]  /*00b0*/  LDC.64 R2, c[0x0][0x390] ;  /* 0x0000e400ff027b82 */ /* 0x000e220000000a00 */
[----:B------:R-:W-:Y:S01]  /*00c0*/  ISETP.NE.AND P0, PT, R0, RZ, PT ;  /* 0x000000ff0000720c */ /* 0x000fe20003f05270 */
[----:B------:R-:W-:Y:S01]  /*00d0*/  BSSY.RECONVERGENT B1, `(.L_x_2) ;  /* 0x00000ed000017945 */ /* 0x000fe20003800200 */
[----:B------:R-:W-:-:S05]  /*00e0*/  SHF.R.S32.HI R19, RZ, 0x1f, R0 ;  /* 0x0000001fff137819 */ /* 0x000fca0000011400 */
[----:B------:R-:W1:Y:S01]  /*00f0*/  LDC.64 R10, c[0x0][0x388] ;  /* 0x0000e200ff0a7b82 */ /* 0x000e620000000a00 */
[----:B0-----:R-:W-:Y:S02]  /*0100*/  LOP3.LUT R3, R3, 0xf7dcefdd, RZ, 0x3c, !PT ;  /* 0xf7dcefdd03037812 */ /* 0x001fe400078e3cff */
[----:B------:R-:W-:-:S03]  /*0110*/  LOP3.LUT R2, R2, 0xaad26b49, RZ, 0x3c, !PT ;  /* 0xaad26b4902027812 */ /* 0x000fc600078e3cff */
[----:B------:R-:W-:Y:S02]  /*0120*/  IMAD R3, R3, -0x658354e5, RZ ;  /* 0x9a7cab1b03037824 */ /* 0x000fe400078e02ff */
[----:B------:R-:W-:Y:S02]  /*0130*/  IMAD R2, R2, 0x4182bed5, RZ ;  /* 0x4182bed502027824 */ /* 0x000fe400078e02ff */
[----:B-1----:R-:W-:Y:S01]  /*0140*/  IMAD.WIDE R10, R0, 0x30, R10 ;  /* 0x00000030000a7825 */ /* 0x002fe200078e020a */
[----:B------:R-:W-:Y:S02]  /*0150*/  LOP3.LUT R6, R3, 0x5491333, RZ, 0x3c, !PT ;  /* 0x0549133303067812 */ /* 0x000fe400078e3cff */
[C---:B------:R-:W-:Y:S01]  /*0160*/  LOP3.LUT R4, R2.reuse, 0x159a55e5, RZ, 0x3c, !PT ;  /* 0x159a55e502047812 */ /* 0x040fe200078e3cff */
[C---:B------:R-:W-:Y:S02]  /*0170*/  IMAD.IADD R14, R2.reuse, 0x1, R3 ;  /* 0x00000001020e7824 */ /* 0x040fe400078e0203 */
[----:B------:R-:W-:-:S02]  /*0180*/  VIADD R9, R2, 0x583f19 ;  /* 0x00583f1902097836 */ /* 0x000fc40000000000 */
[----:B------:R-:W-:Y:S02]  /*0190*/  VIADD R5, R3, 0x1f123bb5 ;  /* 0x1f123bb503057836 */ /* 0x000fe40000000000 */
[----:B------:R-:W-:Y:S02]  /*01a0*/  VIADD R15, R2, 0x75bcd15 ;  /* 0x075bcd15020f7836 */ /* 0x000fe40000000000 */
[----:B------:R-:W-:Y:S01]  /*01b0*/  IMAD.MOV.U32 R8, RZ, RZ, R6 ;  /* 0x000000ffff087224 */ /* 0x000fe200078e0006 */
[----:B------:R0:W-:Y:S01]  /*01c0*/  STG.E.64 desc[UR8][R10.64+0x8], R4 ;  /* 0x000008040a007986 */ /* 0x0001e2000c101b08 */
[----:B------:R-:W-:Y:S02]  /*01d0*/  VIADD R14, R14, 0x64f0c9 ;  /* 0x0064f0c90e0e7836 */ /* 0x000fe40000000000 */
[----:B------:R-:W-:Y:S01]  /*01e0*/  IMAD.MOV.U32 R3, RZ, RZ, R15 ;  /* 0x000000ffff037224 */ /* 0x000fe200078e000f */
[----:B------:R0:W-:Y:S01]  /*01f0*/  STG.E.64 desc[UR8][R10.64+0x10], R8 ;  /* 0x000010080a007986 */ /* 0x0001e2000c101b08 */
[----:B------:R-:W-:-:S03]  /*0200*/  IMAD.MOV.U32 R7, RZ, RZ, R9 ;  /* 0x000000ffff077224 */ /* 0x000fc600078e0009 */
[----:B------:R0:W-:Y:S01]  /*0210*/  STG.E.64 desc[UR8][R10.64], R14 ;  /* 0x0000000e0a007986 */ /* 0x0001e2000c101b08 */
[----:B------:R-:W-:Y:S05]  /*0220*/  @!P0 BRA `(.L_x_3) ;  /* 0x0000000c005c8947 */ /* 0x000fea0003800000 */
[----:B------:R-:W-:Y:S02]  /*0230*/  IMAD.MOV.U32 R2, RZ, RZ, RZ ;  /* 0x000000ffff027224 */ /* 0x000fe400078e00ff */
[----:B0-----:R-:W-:Y:S02]  /*0240*/  IMAD.MOV.U32 R9, RZ, RZ, R7 ;  /* 0x000000ffff097224 */ /* 0x001fe400078e0007 */
[----:B------:R-:W-:-:S07]  /*0250*/  IMAD.MOV.U32 R15, RZ, RZ, R3 ;  /* 0x000000ffff0f7224 */ /* 0x000fce00078e0003 */
.L_x_9:
[----:B0-----:R-:W-:Y:S01]  /*0260*/  LOP3.LUT R8, R0, 0x3, RZ, 0xc0, !PT ;  /* 0x0000000300087812 */ /* 0x001fe200078ec0ff */
[----:B------:R-:W-:Y:S03]  /*0270*/  BSSY.RECONVERGENT B2, `(.L_x_4) ;  /* 0x00000cc000027945 */ /* 0x000fe60003800200 */
[----:B------:R-:W-:-:S04]  /*0280*/  ISETP.NE.U32.AND P0, PT, R8, RZ, PT ;  /* 0x000000ff0800720c */ /* 0x000fc80003f05070 */
[----:B------:R-:W-:-:S13]  /*0290*/  ISETP.NE.AND.EX P0, PT, RZ, RZ, PT, P0 ;  /* 0x000000ffff00720c */ /* 0x000fda0003f05300 */
[----:B------:R-:W-:Y:S05]  /*02a0*/  @!P0 BRA `(.L_x_5) ;  /* 0x0000000c00208947 */ /* 0x000fea0003800000 */
[----:B------:R-:W0:Y:S01]  /*02b0*/  LDC.64 R12, c[0x4][RZ] ;  /* 0x01000000ff0c7b82 */ /* 0x000e220000000a00 */
[----:B------:R-:W-:Y:S02]  /*02c0*/  IMAD.MOV.U32 R14, RZ, RZ, RZ ;  /* 0x000000ffff0e7224 */ /* 0x000fe400078e00ff */
[----:B0-----:R-:W-:-:S07]  /*02d0*/  IMAD.WIDE.U32 R12, R2, 0xc80, R12 ;  /* 0x00000c80020c7825 */ /* 0x001fce00078e000c */
.L_x_8:
[----:B------:R-:W-:Y:S01]  /*02e0*/  IMAD.MOV.U32 R18, RZ, RZ, RZ ;  /* 0x000000ffff127224 */ /* 0x000fe200078e00ff */
[----:B0-----:R-:W-:Y:S02]  /*02f0*/  CS2R R8, SRZ ;  /* 0x0000000000087805 */ /* 0x001fe4000001ff00 */
[----:B------:R-:W-:Y:S01]  /*0300*/  CS2R R10, SRZ ;  /* 0x00000000000a7805 */ /* 0x000fe2000001ff00 */
[----:B------:R-:W-:-:S07]  /*0310*/  IMAD.MOV.U32 R15, RZ, RZ, RZ ;  /* 0x000000ffff0f7224 */ /* 0x000fce00078e00ff */
.L_x_7:
[----:B------:R-:W0:Y:S01]  /*0320*/  LDC.64 R16, c[0x0][0x388] ;  /* 0x0000e200ff107b82 */ /* 0x000e220000000a00 */
[----:B------:R-:W-:-:S04]  /*0330*/  VIADD R21, R20, UR7 ;  /* 0x0000000714157c36 */ /* 0x000fc80008000000 */
[----:B0-----:R-:W-:-:S04]  /*0340*/  IMAD.WIDE R16, R21, 0x30, R16 ;  /* 0x0000003015107825 */ /* 0x001fc800078e0210 */
[----:B------:R-:W-:-:S05]  /*0350*/  IMAD.WIDE.U32 R16, R18, 0x4, R16 ;  /* 0x0000000412107825 */ /* 0x000fca00078e0010 */
[----:B------:R0:W5:Y:S01]  /*0360*/  LDG.E R21, desc[UR8][R16.64+0x4] ;  /* 0x0000040810157981 */ /* 0x000162000c1e1900 */
[----:B------:R-:W-:-:S07]  /*0370*/  IMAD.MOV.U32 R22, RZ, RZ, RZ ;  /* 0x000000ffff167224 */ /* 0x000fce00078e00ff */
.L_x_6:
[----:B-----5:R-:W-:Y:S01]  /*0380*/  SHF.R.U32.HI R25, RZ, R22, R21 ;  /* 0x00000016ff197219 */ /* 0x020fe20000011615 */
[----:B0-----:R-:W-:-:S03]  /*0390*/  IMAD.SHL.U32 R17, R18, 0x20, RZ ;  /* 0x0000002012117824 */ /* 0x001fc600078e00ff */
[----:B------:R-:W-:Y:S01]  /*03a0*/  LOP3.LUT R23, R25, 0x1, RZ, 0xc0, !PT ;  /* 0x0000000119177812 */ /* 0x000fe200078ec0ff */
[----:B------:R-:W-:-:S03]  /*03b0*/  IMAD.IADD R16, R17, 0x1, R22 ;  /* 0x0000000111107824 */ /* 0x000fc600078e0216 */
[----:B------:R-:W-:Y:S01]  /*03c0*/  ISETP.NE.U32.AND P0, PT, R23, 0x1, PT ;  /* 0x000000011700780c */ /* 0x000fe20003f05070 */
[----:B------:R-:W-:-:S03]  /*03d0*/  IMAD R17, R16, 0x5, RZ ;  /* 0x0000000510117824 */ /* 0x000fc600078e02ff */
[----:B------:R-:W-:Y:S01]  /*03e0*/  R2P PR, R25, 0x7e ;  /* 0x0000007e19007804 */ /* 0x000fe20000000000 */
[----:B------:R-:W-:-:S08]  /*03f0*/  IMAD.WIDE.U32 R16, R17, 0x4, R12 ;  /* 0x0000000411107825 */ /* 0x000fd000078e000c */
[----:B------:R-:W2:Y:S04]  /*0400*/  @!P0 LDG.E R26, desc[UR8][R16.64+0x10] ;  /* 0x00001008101a8981 */ /* 0x000ea8000c1e1900 */
[----:B------:R-:W3:Y:S04]  /*0410*/  @P1 LDG.E R28, desc[UR8][R16.64+0x24] ;  /* 0x00002408101c1981 */ /* 0x000ee8000c1e1900 */
[----:B------:R-:W4:Y:S04]  /*0420*/  @!P0 LDG.E R24, desc[UR8][R16.64] ;  /* 0x0000000810188981 */ /* 0x000f28000c1e1900 */
[----:B------:R-:W4:Y:S04]  /*0430*/  @!P0 LDG.E R23, desc[UR8][R16.64+0x4] ;  /* 0x0000040810178981 */ /* 0x000f28000c1e1900 */
[----:B------:R-:W4:Y:S01]  /*0440*/  @P1 LDG.E R27, desc[UR8][R16.64+0x20] ;  /* 0x00002008101b1981 */ /* 0x000f22000c1e1900 */
[----:B--2---:R-:W-:-:S03]  /*0450*/  @!P0 LOP3.LUT R9, R9, R26, RZ, 0x3c, !PT ;  /* 0x0000001a09098212 */ /* 0x004fc600078e3cff */
[----:B------:R-:W2:Y:S01]  /*0460*/  @P2 LDG.E R26, desc[UR8][R16.64+0x38] ;  /* 0x00003808101a2981 */ /* 0x000ea2000c1e1900 */
[----:B---3--:R-:W-:-:S03]  /*0470*/  @P1 LOP3.LUT R9, R9, R28, RZ, 0x3c, !PT ;  /* 0x0000001c09091212 */ /* 0x008fc600078e3cff */
[----:B------:R-:W3:Y:S01]  /*0480*/  @P3 LDG.E R28, desc[UR8][R16.64+0x4c] ;  /* 0x00004c08101c3981 */ /* 0x000ee2000c1e1900 */
[----:B----4-:R-:W-:-:S03]  /*0490*/  @!P0 LOP3.LUT R15, R15, R24, RZ, 0x3c, !PT ;  /* 0x000000180f0f8212 */ /* 0x010fc600078e3cff */
[----:B------:R-:W4:Y:S01]  /*04a0*/  @!P0 LDG.E R24, desc[UR8][R16.64+0x8] ;  /* 0x0000080810188981 */ /* 0x000f22000c1e1900 */
[----:B------:R-:W-:-:S03]  /*04b0*/  @!P0 LOP3.LUT R10, R10, R23, RZ, 0x3c, !PT ;  /* 0x000000170a0a8212 */ /* 0x000fc600078e3cff */
[----:B------:R-:W4:Y:S01]  /*04c0*/  @P4 LDG.E R23, desc[UR8][R16.64+0x60] ;  /* 0x0000600810174981 */ /* 0x000f22000c1e1900 */
[----:B--2---:R-:W-:-:S03]  /*04d0*/  @P2 LOP3.LUT R9, R9, R26, RZ, 0x3c, !PT ;  /* 0x0000001a09092212 */ /* 0x004fc600078e3cff */
[----:B------:R-:W2:Y:S01]  /*04e0*/  @P5 LDG.E R26, desc[UR8][R16.64+0x74] ;  /* 0x00007408101a5981 */ /* 0x000ea2000c1e1900 */
[----:B---3--:R-:W-:-:S03]  /*04f0*/  @P3 LOP3.LUT R9, R9, R28, RZ, 0x3c, !PT ;  /* 0x0000001c09093212 */ /* 0x008fc600078e3cff */
[----:B------:R-:W3:Y:S01]  /*0500*/  @P6 LDG.E R28, desc[UR8][R16.64+0x88] ;  /* 0x00008808101c6981 */ /* 0x000ee2000c1e1900 */
[----:B----4-:R-:W-:-:S03]  /*0510*/  @!P0 LOP3.LUT R11, R11, R24, RZ, 0x3c, !PT ;  /* 0x000000180b0b8212 */ /* 0x010fc600078e3cff */
[----:B------:R-:W4:Y:S01]  /*0520*/  @P1 LDG.E R24, desc[UR8][R16.64+0x14] ;  /* 0x0000140810181981 */ /* 0x000f22000c1e1900 */
[----:B------:R-:W-:-:S03]  /*0530*/  @P4 LOP3.LUT R9, R9, R23, RZ, 0x3c, !PT ;  /* 0x0000001709094212 */ /* 0x000fc600078e3cff */
[----:B------:R-:W3:Y:S01]  /*0540*/  @!P0 LDG.E R23, desc[UR8][R16.64+0xc] ;  /* 0x00000c0810178981 */ /* 0x000ee2000c1e1900 */
[----:B--2---:R-:W-:-:S03]  /*0550*/  @P5 LOP3.LUT R9, R9, R26, RZ, 0x3c, !PT ;  /* 0x0000001a09095212 */ /* 0x004fc600078e3cff */
[----:B------:R-:W2:Y:S01]  /*0560*/  @P2 LDG.E R26, desc[UR8][R16.64+0x28] ;  /* 0x00002808101a2981 */ /* 0x000ea2000c1e1900 */
[----:B----4-:R-:W-:-:S03]  /*0570*/  @P1 LOP3.LUT R15, R15, R24, RZ, 0x3c, !PT ;  /* 0x000000180f0f1212 */ /* 0x010fc600078e3cff */
[----:B------:R-:W4:Y:S01]  /*0580*/  @P1 LDG.E R24, desc[UR8][R16.64+0x1c] ;  /* 0x00001c0810181981 */ /* 0x000f22000c1e1900 */
[----:B---3--:R-:W-:-:S03]  /*0590*/  @!P0 LOP3.LUT R8, R8, R23, RZ, 0x3c, !PT ;  /* 0x0000001708088212 */ /* 0x008fc600078e3cff */
[----:B------:R-:W3:Y:S01]  /*05a0*/  @P1 LDG.E R23, desc[UR8][R16.64+0x18] ;  /* 0x0000180810171981 */ /* 0x000ee2000c1e1900 */
[----:B------:R-:W-:-:S03]  /*05b0*/  @P1 LOP3.LUT R8, R8, R27, RZ, 0x3c, !PT ;  /* 0x0000001b08081212 */ /* 0x000fc600078e3cff */
[----:B------:R-:W3:Y:S01]  /*05c0*/  @P2 LDG.E R27, desc[UR8][R16.64+0x34] ;  /* 0x00003408101b2981 */ /* 0x000ee2000c1e1900 */
[----:B--2---:R-:W-:-:S03]  /*05d0*/  @P2 LOP3.LUT R15, R15, R26, RZ, 0x3c, !PT ;  /* 0x0000001a0f0f2212 */ /* 0x004fc600078e3cff */
[----:B------:R-:W2:Y:S01]  /*05e0*/  @P3 LDG.E R26, desc[UR8][R16.64+0x3c] ;  /* 0x00003c08101a3981 */ /* 0x000ea2000c1e1900 */
[----:B----4-:R-:W-:-:S03]  /*05f0*/  @P1 LOP3.LUT R11, R11, R24, RZ, 0x3c, !PT ;  /* 0x000000180b0b1212 */ /* 0x010fc600078e3cff */
[----:B------:R-:W4:Y:S01]  /*0600*/  @P2 LDG.E R24, desc[UR8][R16.64+0x30] ;  /* 0x0000300810182981 */ /* 0x000f22000c1e1900 */
[----:B---3--:R-:W-:-:S03]  /*0610*/  @P1 LOP3.LUT R10, R10, R23, RZ, 0x3c, !PT ;  /* 0x000000170a0a1212 */ /* 0x008fc600078e3cff */
        /* <DEDUP_REMOVED lines=25> */
[----:B------:R-:W-:Y:S02]  /*07b0*/  LOP3.LUT P0, RZ, R25, 0x80, RZ, 0xc0, !PT ;  /* 0x0000008019ff7812 */ /* 0x000fe4000780c0ff */
[----:B------:R-:W-:Y:S02]  /*07c0*/  @P5 LOP3.LUT R8, R8, R27, RZ, 0x3c, !PT ;  /* 0x0000001b08085212 */ /* 0x000fe400078e3cff */
[----:B------:R-:W3:Y:S01]  /*07d0*/  @P6 LDG.E R27, desc[UR8][R16.64+0x84] ;  /* 0x00008408101b6981 */ /* 0x000ee2000c1e1900 */
[----:B--2---:R-:W-:-:S08]  /*07e0*/  @P6 LOP3.LUT R15, R15, R26, RZ, 0x3c, !PT ;  /* 0x0000001a0f0f6212 */ /* 0x004fd000078e3cff */
        /* <DEDUP_REMOVED lines=13> */
[----:B------:R-:W-:Y:S02]  /*08c0*/  @P6 LOP3.LUT R9, R9, R28, RZ, 0x3c, !PT ;  /* 0x0000001c09096212 */ /* 0x000fe400078e3cff */
[----:B------:R-:W-:Y:S02]  /*08d0*/  @P0 LOP3.LUT R8, R8, R27, RZ, 0x3c, !PT ;  /* 0x0000001b08080212 */ /* 0x000fe400078e3cff */
[----:B--2---:R-:W-:Y:S02]  /*08e0*/  @P0 LOP3.LUT R9, R9, R26, RZ, 0x3c, !PT ;  /* 0x0000001a09090212 */ /* 0x004fe400078e3cff */
[----:B----4-:R-:W-:Y:S02]  /*08f0*/  @P0 LOP3.LUT R11, R11, R24, RZ, 0x3c, !PT ;  /* 0x000000180b0b0212 */ /* 0x010fe400078e3cff */
[----:B---3--:R-:W-:Y:S02]  /*0900*/  @P0 LOP3.LUT R10, R10, R23, RZ, 0x3c, !PT ;  /* 0x000000170a0a0212 */ /* 0x008fe400078e3cff */
[----:B------:R-:W-:-:S13]  /*0910*/  R2P PR, R25.B1, 0x7f ;  /* 0x0000007f19007804 */ /* 0x000fda0000001000 */
[----:B------:R-:W2:Y:S04]  /*0920*/  @P0 LDG.E R24, desc[UR8][R16.64+0xa0] ;  /* 0x0000a00810180981 */ /* 0x000ea8000c1e1900 */
[----:B------:R-:W3:Y:S04]  /*0930*/  @P0 LDG.E R23, desc[UR8][R16.64+0xa4] ;  /* 0x0000a40810170981 */ /* 0x000ee8000c1e1900 */
[----:B------:R-:W4:Y:S04]  /*0940*/  @P0 LDG.E R26, desc[UR8][R16.64+0xa8] ;  /* 0x0000a808101a0981 */ /* 0x000f28000c1e1900 */
[----:B------:R-:W4:Y:S04]  /*0950*/  @P1 LDG.E R27, desc[UR8][R16.64+0xb8] ;  /* 0x0000b808101b1981 */ /* 0x000f28000c1e1900 */
[----:B------:R-:W4:Y:S01]  /*0960*/  @P2 LDG.E R28, desc[UR8][R16.64+0xc8] ;  /* 0x0000c808101c2981 */ /* 0x000f22000c1e1900 */
[----:B--2---:R-:W-:-:S03]  /*0970*/  @P0 LOP3.LUT R15, R15, R24, RZ, 0x3c, !PT ;  /* 0x000000180f0f0212 */ /* 0x004fc600078e3cff */
[----:B------:R-:W2:Y:S01]  /*0980*/  @P0 LDG.E R24, desc[UR8][R16.64+0xb0] ;  /* 0x0000b00810180981 */ /* 0x000ea2000c1e1900 */
[----:B---3--:R-:W-:-:S03]  /*0990*/  @P0 LOP3.LUT R10, R10, R23, RZ, 0x3c, !PT ;  /* 0x000000170a0a0212 */ /* 0x008fc600078e3cff */
[----:B------:R-:W3:Y:S01]  /*09a0*/  @P0 LDG.E R23, desc[UR8][R16.64+0xac] ;  /* 0x0000ac0810170981 */ /* 0x000ee2000c1e1900 */
[----:B----4-:R-:W-:-:S03]  /*09b0*/  @P0 LOP3.LUT R11, R11, R26, RZ, 0x3c, !PT ;  /* 0x0000001a0b0b0212 */ /* 0x010fc600078e3cff */
        /* <DEDUP_REMOVED lines=13> */
[----:B------:R-:W-:Y:S02]  /*0a90*/  @P1 LOP3.LUT R10, R10, R27, RZ, 0x3c, !PT ;  /* 0x0000001b0a0a1212 */ /* 0x000fe400078e3cff */
[----:B--2---:R-:W-:Y:S02]  /*0aa0*/  @P2 LOP3.LUT R11, R11, R24, RZ, 0x3c, !PT ;  /* 0x000000180b0b2212 */ /* 0x004fe400078e3cff */
[----:B------:R-:W2:Y:S01]  /*0ab0*/  @P3 LDG.E R24, desc[UR8][R16.64+0xdc] ;  /* 0x0000dc0810183981 */ /* 0x000ea2000c1e1900 */
[----:B---3--:R-:W-:-:S03]  /*0ac0*/  @P2 LOP3.LUT R10, R10, R23, RZ, 0x3c, !PT ;  /* 0x000000170a0a2212 */ /* 0x008fc600078e3cff */
[----:B------:R-:W3:Y:S01]  /*0ad0*/  @P3 LDG.E R23, desc[UR8][R16.64+0xe0] ;  /* 0x0000e00810173981 */ /* 0x000ee2000c1e1900 */
[----:B----4-:R-:W-:-:S03]  /*0ae0*/  @P2 LOP3.LUT R9, R9, R26, RZ, 0x3c, !PT ;  /* 0x0000001a09092212 */ /* 0x010fc600078e3cff */
[----:B------:R-:W4:Y:S01]  /*0af0*/  @P3 LDG.E R26, desc[UR8][R16.64+0xe4] ;  /* 0x0000e408101a3981 */ /* 0x000f22000c1e1900 */
[----:B------:R-:W-:Y:S02]  /*0b00*/  LOP3.LUT P0, RZ, R25, 0x8000, RZ, 0xc0, !PT ;  /* 0x0000800019ff7812 */ /* 0x000fe4000780c0ff */
[----:B------:R-:W-:Y:S01]  /*0b10*/  @P2 LOP3.LUT R15, R15, R28, RZ, 0x3c, !PT ;  /* 0x0000001c0f0f2212 */ /* 0x000fe200078e3cff */
        /* <DEDUP_REMOVED lines=8> */
[----:B------:R-:W-:-:S03]  /*0ba0*/  @P2 LOP3.LUT R8, R8, R25, RZ, 0x3c, !PT ;  /* 0x0000001908082212 */ /* 0x000fc600078e3cff */
        /* <DEDUP_REMOVED lines=27> */
[----:B------:R-:W-:-:S03]  /*0d60*/  @P6 LOP3.LUT R8, R8, R25, RZ, 0x3c, !PT ;  /* 0x0000001908086212 */ /* 0x000fc600078e3cff */
[----:B------:R-:W4:Y:S01]  /*0d70*/  @P0 LDG.E R25, desc[UR8][R16.64+0x138] ;  /* 0x0001380810190981 */ /* 0x000f22000c1e1900 */
[----:B------:R-:W-:Y:S01]  /*0d80*/  VIADD R22, R22, 0x10 ;  /* 0x0000001016167836 */ /* 0x000fe20000000000 */
[----:B--2---:R-:W-:Y:S02]  /*0d90*/  @P6 LOP3.LUT R11, R11, R24, RZ, 0x3c, !PT ;  /* 0x000000180b0b6212 */ /* 0x004fe400078e3cff */
[----:B------:R-:W2:Y:S01]  /*0da0*/  @P0 LDG.E R24, desc[UR8][R16.64+0x12c] ;  /* 0x00012c0810180981 */ /* 0x000ea2000c1e1900 */
[----:B---3--:R-:W-:-:S03]  /*0db0*/  @P6 LOP3.LUT R10, R10, R23, RZ, 0x3c, !PT ;  /* 0x000000170a0a6212 */ /* 0x008fc600078e3cff */
[----:B------:R-:W3:Y:S01]  /*0dc0*/  @P0 LDG.E R23, desc[UR8][R16.64+0x130] ;  /* 0x0001300810170981 */ /* 0x000ee2000c1e1900 */
[----:B----4-:R-:W-:-:S03]  /*0dd0*/  @P6 LOP3.LUT R9, R9, R26, RZ, 0x3c, !PT ;  /* 0x0000001a09096212 */ /* 0x010fc600078e3cff */
[----:B------:R-:W4:Y:S01]  /*0de0*/  @P0 LDG.E R26, desc[UR8][R16.64+0x134] ;  /* 0x00013408101a0981 */ /* 0x000f22000c1e1900 */
[----:B------:R-:W-:Y:S02]  /*0df0*/  ISETP.NE.AND P1, PT, R22, 0x20, PT ;  /* 0x000000201600780c */ /* 0x000fe40003f25270 */
[----:B------:R-:W-:Y:S02]  /*0e00*/  @P0 LOP3.LUT R9, R9, R28, RZ, 0x3c, !PT ;  /* 0x0000001c09090212 */ /* 0x000fe400078e3cff */
[----:B------:R-:W-:Y:S02]  /*0e10*/  @P0 LOP3.LUT R8, R8, R25, RZ, 0x3c, !PT ;  /* 0x0000001908080212 */ /* 0x000fe400078e3cff */
[----:B--2---:R-:W-:Y:S02]  /*0e20*/  @P0 LOP3.LUT R15, R15, R24, RZ, 0x3c, !PT ;  /* 0x000000180f0f0212 */ /* 0x004fe400078e3cff */
[----:B---3--:R-:W-:Y:S02]  /*0e30*/  @P0 LOP3.LUT R10, R10, R23, RZ, 0x3c, !PT ;  /* 0x000000170a0a0212 */ /* 0x008fe400078e3cff */
[----:B----4-:R-:W-:-:S03]  /*0e40*/  @P0 LOP3.LUT R11, R11, R26, RZ, 0x3c, !PT ;  /* 0x0000001a0b0b0212 */ /* 0x010fc600078e3cff */
[----:B------:R-:W-:Y:S05]  /*0e50*/  @P1 BRA `(.L_x_6) ;  /* 0xfffffff400481947 */ /* 0x000fea000383ffff */
[----:B------:R-:W-:-:S05]  /*0e60*/  VIADD R18, R18, 0x1 ;  /* 0x0000000112127836 */ /* 0x000fca0000000000 */
[----:B------:R-:W-:-:S13]  /*0e70*/  ISETP.NE.AND P0, PT, R18, 0x5, PT ;  /* 0x000000051200780c */ /* 0x000fda0003f05270 */
[----:B------:R-:W-:Y:S05]  /*0e80*/  @P0 BRA `(.L_x_7) ;  /* 0xfffffff400240947 */ /* 0x000fea000383ffff */
[----:B------:R-:W0:Y:S01]  /*0e90*/  LDC.64 R16, c[0x0][0x388] ;  /* 0x0000e200ff107b82 */ /* 0x000e220000000a00 */
[----:B------:R-:W-:Y:S02]  /*0ea0*/  VIADD R21, R20, UR7 ;  /* 0x0000000714157c36 */ /* 0x000fe40008000000 */
[----:B------:R-:W-:Y:S02]  /*0eb0*/  VIADD R14, R14, 0x1 ;  /* 0x000000010e0e7836 */ /* 0x000fe40000000000 */
[----:B0-----:R-:W-:Y:S01]  /*0ec0*/  IMAD.WIDE R16, R21, 0x30, R16 ;  /* 0x0000003015107825 */ /* 0x001fe200078e0210 */
[----:B------:R-:W-:-:S04]  /*0ed0*/  LOP3.LUT R21, R0, 0x3, RZ, 0xc0, !PT ;  /* 0x0000000300157812 */ /* 0x000fc800078ec0ff */
[----:B------:R0:W-:Y:S01]  /*0ee0*/  STG.E.64 desc[UR8][R16.64+0x8], R10 ;  /* 0x0000080a10007986 */ /* 0x0001e2000c101b08 */
[----:B------:R-:W-:-:S03]  /*0ef0*/  ISETP.GE.U32.AND P0, PT, R14, R21, PT ;  /* 0x000000150e00720c */ /* 0x000fc60003f06070 */
[----:B------:R0:W-:Y:S04]  /*0f00*/  STG.E.64 desc[UR8][R16.64+0x10], R8 ;  /* 0x0000100810007986 */ /* 0x0001e8000c101b08 */
[----:B------:R0:W-:Y:S06]  /*0f10*/  STG.E desc[UR8][R16.64+0x4], R15 ;  /* 0x0000040f10007986 */ /* 0x0001ec000c101908 */
[----:B------:R-:W-:Y:S05]  /*0f20*/  @!P0 BRA `(.L_x_8) ;  /* 0xfffffff000ec8947 */ /* 0x000fea000383ffff */
.L_x_5:
[----:B------:R-:W-:Y:S05]  /*0f30*/  BSYNC.RECONVERGENT B2 ;  /* 0x0000000000027941 */ /* 0x000fea0003800200 */
.L_x_4:
[----:B------:R-:W-:Y:S01]  /*0f40*/  ISETP.GT.U32.AND P0, PT, R0, 0x3, PT ;  /* 0x000000030000780c */ /* 0x000fe20003f04070 */
[----:B------:R-:W-:Y:S01]  /*0f50*/  VIADD R2, R2, 0x1 ;  /* 0x0000000102027836 */ /* 0x000fe20000000000 */
[--C-:B------:R-:W-:Y:S02]  /*0f60*/  SHF.R.U64 R0, R0, 0x2, R19.reuse ;  /* 0x0000000200007819 */ /* 0x100fe40000001213 */
[----:B------:R-:W-:Y:S02]  /*0f70*/  ISETP.GT.U32.AND.EX P0, PT, R19, RZ, PT, P0 ;  /* 0x000000ff1300720c */ /* 0x000fe40003f04100 */
[----:B------:R-:W-:-:S11]  /*0f80*/  SHF.R.U32.HI R19, RZ, 0x2, R19 ;  /* 0x00000002ff137819 */ /* 0x000fd60000011613 */
[----:B------:R-:W-:Y:S05]  /*0f90*/  @P0 BRA `(.L_x_9) ;  /* 0xfffffff000b00947 */ /* 0x000fea000383ffff */
.L_x_3:
[----:B------:R-:W-:Y:S05]  /*0fa0*/  BSYNC.RECONVERGENT B1 ;  /* 0x0000000000017941 */ /* 0x000fea0003800200 */
.L_x_2:
[----:B------:R-:W1:Y:S01]  /*0fb0*/  LDC.64 R12, c[0x0][0x390] ;  /* 0x0000e400ff0c7b82 */ /* 0x000e620000000a00 */
[----:B------:R-:W-:Y:S01]  /*0fc0*/  SHF.R.U32.HI R0, RZ, 0x2, R15 ;  /* 0x00000002ff007819 */ /* 0x000fe2000001160f */
[----:B0-----:R-:W-:Y:S01]  /*0fd0*/  VIADD R17, R20, UR7 ;  /* 0x0000000714117c36 */ /* 0x001fe20008000000 */
[----:B------:R-:W-:Y:S02]  /*0fe0*/  BSSY.RECONVERGENT B1, `(.L_x_10) ;  /* 0x00000f0000017945 */ /* 0x000fe40003800200 */
[----:B------:R-:W-:Y:S02]  /*0ff0*/  LOP3.LUT R0, R0, R15, RZ, 0x3c, !PT ;  /* 0x0000000f00007212 */ /* 0x000fe400078e3cff */
[----:B------:R-:W-:Y:S01]  /*1000*/  ISETP.NE.AND P0, PT, R17, RZ, PT ;  /* 0x000000ff1100720c */ /* 0x000fe20003f05270 */
[----:B------:R-:W0:Y:S02]  /*1010*/  LDC.64 R10, c[0x0][0x388] ;  /* 0x0000e200ff0a7b82 */ /* 0x000e240000000a00 */
[----:B------:R-:W-:Y:S01]  /*1020*/  IMAD.SHL.U32 R8, R0, 0x2, RZ ;  /* 0x0000000200087824 */ /* 0x000fe200078e00ff */
[----:B-1----:R-:W-:-:S02]  /*1030*/  LOP3.LUT R12, R12, 0xaad26b49, RZ, 0x3c, !PT ;  /* 0xaad26b490c0c7812 */ /* 0x002fc400078e3cff */
[----:B------:R-:W-:-:S03]  /*1040*/  LOP3.LUT R13, R13, 0xf7dcefdd, RZ, 0x3c, !PT ;  /* 0xf7dcefdd0d0d7812 */ /* 0x000fc600078e3cff */
[----:B------:R-:W-:Y:S02]  /*1050*/  IMAD R12, R12, 0x4182bed5, RZ ;  /* 0x4182bed50c0c7824 */ /* 0x000fe400078e02ff */
[----:B------:R-:W-:Y:S02]  /*1060*/  IMAD R13, R13, -0x658354e5, RZ ;  /* 0x9a7cab1b0d0d7824 */ /* 0x000fe400078e02ff */
[----:B0-----:R-:W-:-:S04]  /*1070*/  IMAD.WIDE R10, R17, 0x30, R10 ;  /* 0x00000030110a7825 */ /* 0x001fc800078e020a */
[----:B------:R-:W-:Y:S01]  /*1080*/  IMAD.IADD R12, R12, 0x1, R13 ;  /* 0x000000010c0c7824 */ /* 0x000fe200078e020d */
[----:B------:R0:W-:Y:S01]  /*1090*/  STG.E.64 desc[UR8][R10.64+0x18], RZ ;  /* 0x000018ff0a007986 */ /* 0x0001e2000c101b08 */
[----:B------:R-:W-:Y:S02]  /*10a0*/  IMAD.SHL.U32 R13, R9, 0x10, RZ ;  /* 0x00000010090d7824 */ /* 0x000fe400078e00ff */
[----:B------:R-:W-:Y:S01]  /*10b0*/  VIADD R2, R12, 0x64f0c9 ;  /* 0x0064f0c90c027836 */ /* 0x000fe20000000000 */
[----:B------:R0:W-:Y:S02]  /*10c0*/  STG.E desc[UR8][R10.64+0x20], RZ ;  /* 0x000020ff0a007986 */ /* 0x0001e4000c101908 */
[----:B------:R-:W-:Y:S02]  /*10d0*/  LOP3.LUT R8, R0, R8, R13, 0x96, !PT ;  /* 0x0000000800087212 */ /* 0x000fe400078e960d */
[----:B------:R0:W-:Y:S02]  /*10e0*/  STG.E.64 desc[UR8][R10.64], R2 ;  /* 0x000000020a007986 */ /* 0x0001e4000c101b08 */
[----:B------:R-:W-:Y:S01]  /*10f0*/  LOP3.LUT R8, R8, R9, RZ, 0x3c, !PT ;  /* 0x0000000908087212 */ /* 0x000fe200078e3cff */
[----:B------:R-:W-:Y:S01]  /*1100*/  VIADD R9, R12, 0x6a788e ;  /* 0x006a788e0c097836 */ /* 0x000fe20000000000 */
[----:B------:R0:W-:Y:S03]  /*1110*/  STG.E.64 desc[UR8][R10.64+0x28], RZ ;  /* 0x000028ff0a007986 */ /* 0x0001e6000c101b08 */
[----:B------:R-:W-:Y:S01]  /*1120*/  IMAD.IADD R8, R8, 0x1, R9 ;  /* 0x0000000108087824 */ /* 0x000fe200078e0209 */
[----:B------:R0:W-:Y:S01]  /*1130*/  STG.E.64 desc[UR8][R10.64+0x8], R4 ;  /* 0x000008040a007986 */ /* 0x0001e2000c101b08 */
[----:B------:R-:W-:-:S03]  /*1140*/  IMAD.MOV.U32 R9, RZ, RZ, 0x2f800000 ;  /* 0x2f800000ff097424 */ /* 0x000fc600078e00ff */
[----:B------:R0:W-:Y:S01]  /*1150*/  STG.E.64 desc[UR8][R10.64+0x10], R6 ;  /* 0x000010060a007986 */ /* 0x0001e2000c101b08 */
[----:B------:R-:W-:-:S05]  /*1160*/  I2FP.F32.U32 R0, R8 ;  /* 0x0000000800007245 */ /* 0x000fca0000201000 */
[----:B------:R-:W-:Y:S01]  /*1170*/  FFMA R0, R0, R9, 1.1641532182693481445e-10 ;  /* 0x2f00000000007423 */ /* 0x000fe20000000009 */
[----:B------:R-:W-:Y:S06]  /*1180*/  @!P0 BRA `(.L_x_11) ;  /* 0x0000000c00548947 */ /* 0x000fec0003800000 */
[----:B0-----:R-:W-:Y:S02]  /*1190*/  IMAD.SHL.U32 R2, R17, 0x2, RZ ;  /* 0x0000000211027824 */ /* 0x001fe400078e00ff */
[----:B------:R-:W-:-:S03]  /*11a0*/  IMAD.MOV.U32 R14, RZ, RZ, RZ ;  /* 0x000000ffff0e7224 */ /* 0x000fc600078e00ff */
[----:B------:R-:W-:-:S07]  /*11b0*/  SHF.R.S32.HI R15, RZ, 0x1f, R2 ;  /* 0x0000001fff0f7819 */ /* 0x000fce0000011402 */
.L_x_17:
[----:B------:R-:W-:Y:S01]  /*11c0*/  LOP3.LUT R8, R2, 0x3, RZ, 0xc0, !PT ;  /* 0x0000000302087812 */ /* 0x000fe200078ec0ff */
[----:B------:R-:W-:Y:S03]  /*11d0*/  BSSY.RECONVERGENT B2, `(.L_x_12) ;  /* 0x00000ca000027945 */ /* 0x000fe60003800200 */
[----:B------:R-:W-:-:S04]  /*11e0*/  ISETP.NE.U32.AND P0, PT, R8, RZ, PT ;  /* 0x000000ff0800720c */ /* 0x000fc80003f05070 */
[----:B------:R-:W-:-:S13]  /*11f0*/  ISETP.NE.AND.EX P0, PT, RZ, RZ, PT, P0 ;  /* 0x000000ffff00720c */ /* 0x000fda0003f05300 */
[----:B0-----:R-:W-:Y:S05]  /*1200*/  @!P0 BRA `(.L_x_13) ;  /* 0x0000000c00188947 */ /* 0x001fea0003800000 */
[----:B------:R-:W0:Y:S01]  /*1210*/  LDC.64 R8, c[0x4][RZ] ;  /* 0x01000000ff087b82 */ /* 0x000e220000000a00 */
[----:B------:R-:W-:Y:S02]  /*1220*/  IMAD.MOV.U32 R16, RZ, RZ, RZ ;  /* 0x000000ffff107224 */ /* 0x000fe400078e00ff */
[----:B0-----:R-:W-:-:S07]  /*1230*/  IMAD.WIDE.U32 R8, R14, 0xc80, R8 ;  /* 0x00000c800e087825 */ /* 0x001fce00078e0008 */
.L_x_16:
[----:B------:R-:W-:Y:S01]  /*1240*/  UMOV UR4, URZ ;  /* 0x000000ff00047c82 */ /* 0x000fe20008000000 */
[----:B------:R-:W-:Y:S01]  /*1250*/  UMOV UR5, URZ ;  /* 0x000000ff00057c82 */ /* 0x000fe20008000000 */
[----:B------:R-:W-:Y:S02]  /*1260*/  IMAD.MOV.U32 R17, RZ, RZ, RZ ;  /* 0x000000ffff117224 */ /* 0x000fe400078e00ff */
[----:B0-----:R-:W-:Y:S02]  /*1270*/  IMAD.U32 R7, RZ, RZ, UR4 ;  /* 0x00000004ff077e24 */ /* 0x001fe4000f8e00ff */
[----:B------:R-:W-:Y:S02]  /*1280*/  IMAD.U32 R6, RZ, RZ, UR5 ;  /* 0x00000005ff067e24 */ /* 0x000fe4000f8e00ff */
[----:B------:R-:W-:Y:S02]  /*1290*/  IMAD.U32 R5, RZ, RZ, UR4 ;  /* 0x00000004ff057e24 */ /* 0x000fe4000f8e00ff */
[----:B------:R-:W-:-:S02]  /*12a0*/  IMAD.U32 R4, RZ, RZ, UR5 ;  /* 0x00000005ff047e24 */ /* 0x000fc4000f8e00ff */
[----:B------:R-:W-:-:S07]  /*12b0*/  IMAD.U32 R3, RZ, RZ, UR4 ;  /* 0x00000004ff037e24 */ /* 0x000fce000f8e00ff */
.L_x_15:
[----:B------:R-:W-:-:S05]  /*12c0*/  IMAD.WIDE.U32 R12, R17, 0x4, R10 ;  /* 0x00000004110c7825 */ /* 0x000fca00078e000a */
[----:B------:R0:W5:Y:S01]  /*12d0*/  LDG.E R18, desc[UR8][R12.64+0x4] ;  /* 0x000004080c127981 */ /* 0x000162000c1e1900 */
[----:B------:R-:W-:Y:S02]  /*12e0*/  IMAD.SHL.U32 R19, R17, 0x20, RZ ;  /* 0x0000002011137824 */ /* 0x000fe400078e00ff */
[----:B------:R-:W-:-:S07]  /*12f0*/  IMAD.MOV.U32 R21, RZ, RZ, RZ ;  /* 0x000000ffff157224 */ /* 0x000fce00078e00ff */
.L_x_14:
[----:B-----5:R-:W-:Y:S01]  /*1300*/  SHF.R.U32.HI R24, RZ, R21, R18 ;  /* 0x00000015ff187219 */ /* 0x020fe20000011612 */
[----:B0-----:R-:W-:-:S03]  /*1310*/  IMAD.IADD R12, R19, 0x1, R21 ;  /* 0x00000001130c7824 */ /* 0x001fc600078e0215 */
[----:B------:R-:W-:-:S04]  /*1320*/  LOP3.LUT R13, R24, 0x1, RZ, 0xc0, !PT ;  /* 0x00000001180d7812 */ /* 0x000fc800078ec0ff */
[----:B------:R-:W-:Y:S01]  /*1330*/  ISETP.NE.U32.AND P0, PT, R13, 0x1, PT ;  /* 0x000000010d00780c */ /* 0x000fe20003f05070 */
[----:B------:R-:W-:-:S03]  /*1340*/  IMAD R13, R12, 0x5, RZ ;  /* 0x000000050c0d7824 */ /* 0x000fc600078e02ff */
[----:B------:R-:W-:Y:S01]  /*1350*/  R2P PR, R24, 0x7e ;  /* 0x0000007e18007804 */ /* 0x000fe20000000000 */
[----:B------:R-:W-:-:S08]  /*1360*/  IMAD.WIDE.U32 R12, R13, 0x4, R8 ;  /* 0x000000040d0c7825 */ /* 0x000fd000078e0008 */
[----:B------:R-:W2:Y:S04]  /*1370*/  @!P0 LDG.E R22, desc[UR8][R12.64+0x10] ;  /* 0x000010080c168981 */ /* 0x000ea8000c1e1900 */
[----:B------:R-:W3:Y:S04]  /*1380*/  @P1 LDG.E R26, desc[UR8][R12.64+0x24] ;  /* 0x000024080c1a1981 */ /* 0x000ee8000c1e1900 */
[----:B------:R-:W4:Y:S04]  /*1390*/  @P2 LDG.E R28, desc[UR8][R12.64+0x38] ;  /* 0x000038080c1c2981 */ /* 0x000f28000c1e1900 */
[----:B------:R-:W4:Y:S04]  /*13a0*/  @P3 LDG.E R23, desc[UR8][R12.64+0x4c] ;  /* 0x00004c080c173981 */ /* 0x000f28000c1e1900 */
[----:B------:R-:W4:Y:S01]  /*13b0*/  @P1 LDG.E R25, desc[UR8][R12.64+0x20] ;  /* 0x000020080c191981 */ /* 0x000f22000c1e1900 */
[----:B--2---:R-:W-:-:S03]  /*13c0*/  @!P0 LOP3.LUT R7, R7, R22, RZ, 0x3c, !PT ;  /* 0x0000001607078212 */ /* 0x004fc600078e3cff */
[----:B------:R-:W2:Y:S01]  /*13d0*/  @!P0 LDG.E R22, desc[UR8][R12.64] ;  /* 0x000000080c168981 */ /* 0x000ea2000c1e1900 */
[----:B---3--:R-:W-:-:S03]  /*13e0*/  @P1 LOP3.LUT R7, R7, R26, RZ, 0x3c, !PT ;  /* 0x0000001a07071212 */ /* 0x008fc600078e3cff */
[----:B------:R-:W3:Y:S01]  /*13f0*/  @P4 LDG.E R26, desc[UR8][R12.64+0x60] ;  /* 0x000060080c1a4981 */ /* 0x000ee2000c1e1900 */
[----:B----4-:R-:W-:-:S03]  /*1400*/  @P2 LOP3.LUT R7, R7, R28, RZ, 0x3c, !PT ;  /* 0x0000001c07072212 */ /* 0x010fc600078e3cff */
[----:B------:R-:W4:Y:S01]  /*1410*/  @P5 LDG.E R28, desc[UR8][R12.64+0x74] ;  /* 0x000074080c1c5981 */ /* 0x000f22000c1e1900 */
[----:B------:R-:W-:-:S03]  /*1420*/  @P3 LOP3.LUT R7, R7, R23, RZ, 0x3c, !PT ;  /* 0x0000001707073212 */ /* 0x000fc600078e3cff */
[----:B------:R-:W4:Y:S01]  /*1430*/  @!P0 LDG.E R23, desc[UR8][R12.64+0x4] ;  /* 0x000004080c178981 */ /* 0x000f22000c1e1900 */
[----:B--2---:R-:W-:-:S03]  /*1440*/  @!P0 LOP3.LUT R3, R3, R22, RZ, 0x3c, !PT ;  /* 0x0000001603038212 */ /* 0x004fc600078e3cff */
[----:B------:R-:W2:Y:S01]  /*1450*/  @!P0 LDG.E R22, desc[UR8][R12.64+0x8] ;  /* 0x000008080c168981 */ /* 0x000ea2000c1e1900 */
[----:B---3--:R-:W-:-:S03]  /*1460*/  @P4 LOP3.LUT R7, R7, R26, RZ, 0x3c, !PT ;  /* 0x0000001a07074212 */ /* 0x008fc600078e3cff */
[----:B------:R-:W3:Y:S01]  /*1470*/  @P1 LDG.E R26, desc[UR8][R12.64+0x14] ;  /* 0x000014080c1a1981 */ /* 0x000ee2000c1e1900 */
[----:B----4-:R-:W-:-:S03]  /*1480*/  @!P0 LOP3.LUT R4, R4, R23, RZ, 0x3c, !PT ;  /* 0x0000001704048212 */ /* 0x010fc600078e3cff */
[----:B------:R-:W4:Y:S01]  /*1490*/  @!P0 LDG.E R23, desc[UR8][R12.64+0xc] ;  /* 0x00000c080c178981 */ /* 0x000f22000c1e1900 */
[----:B--2---:R-:W-:-:S03]  /*14a0*/  @!P0 LOP3.LUT R5, R5, R22, RZ, 0x3c, !PT ;  /* 0x0000001605058212 */ /* 0x004fc600078e3cff */
[----:B------:R-:W2:Y:S01]  /*14b0*/  @P1 LDG.E R22, desc[UR8][R12.64+0x1c] ;  /* 0x00001c080c161981 */ /* 0x000ea2000c1e1900 */
[----:B---3--:R-:W-:-:S03]  /*14c0*/  @P1 LOP3.LUT R3, R3, R26, RZ, 0x3c, !PT ;  /* 0x0000001a03031212 */ /* 0x008fc600078e3cff */
[----:B------:R-:W3:Y:S01]  /*14d0*/  @P2 LDG.E R26, desc[UR8][R12.64+0x28] ;  /* 0x000028080c1a2981 */ /* 0x000ee2000c1e1900 */
[----:B----4-:R-:W-:-:S03]  /*14e0*/  @!P0 LOP3.LUT R6, R6, R23, RZ, 0x3c, !PT ;  /* 0x0000001706068212 */ /* 0x010fc600078e3cff */
        /* <DEDUP_REMOVED lines=33> */
[----:B------:R-:W-:Y:S02]  /*1700*/  LOP3.LUT P0, RZ, R24, 0x80, RZ, 0xc0, !PT ;  /* 0x0000008018ff7812 */ /* 0x000fe4000780c0ff */
[----:B------:R-:W-:Y:S02]  /*1710*/  @P5 LOP3.LUT R6, R6, R25, RZ, 0x3c, !PT ;  /* 0x0000001906065212 */ /* 0x000fe400078e3cff */
[----:B------:R-:W4:Y:S01]  /*1720*/  @P6 LDG.E R25, desc[UR8][R12.64+0x84] ;  /* 0x000084080c196981 */ /* 0x000f22000c1e1900 */
[----:B--2---:R-:W-:-:S03]  /*1730*/  @P5 LOP3.LUT R5, R5, R22, RZ, 0x3c, !PT ;  /* 0x0000001605055212 */ /* 0x004fc600078e3cff */
[----:B------:R-:W2:Y:S01]  /*1740*/  @P6 LDG.E R22, desc[UR8][R12.64+0x80] ;  /* 0x000080080c166981 */ /* 0x000ea2000c1e1900 */
[----:B---3--:R-:W-:-:S04]  /*1750*/  @P6 LOP3.LUT R3, R3, R26, RZ, 0x3c, !PT ;  /* 0x0000001a03036212 */ /* 0x008fc800078e3cff */
[----:B------:R-:W3:Y:S01]  /*1760*/  @P0 LDG.E R26, desc[UR8][R12.64+0x8c] ;  /* 0x00008c080c1a0981 */ /* 0x000ee2000c1e1900 */
[----:B----4-:R-:W-:-:S03]  /*1770*/  @P5 LOP3.LUT R4, R4, R23, RZ, 0x3c, !PT ;  /* 0x0000001704045212 */ /* 0x010fc600078e3cff */
[----:B------:R-:W4:Y:S01]  /*1780*/  @P6 LDG.E R23, desc[UR8][R12.64+0x7c] ;  /* 0x00007c080c176981 */ /* 0x000f22000c1e1900 */
[----:B------:R-:W-:-:S03]  /*1790*/  @P5 LOP3.LUT R7, R7, R28, RZ, 0x3c, !PT ;  /* 0x0000001c07075212 */ /* 0x000fc600078e3cff */
        /* <DEDUP_REMOVED lines=10> */
[----:B------:R-:W-:Y:S02]  /*1840*/  @P0 LOP3.LUT R6, R6, R25, RZ, 0x3c, !PT ;  /* 0x0000001906060212 */ /* 0x000fe400078e3cff */
[----:B--2---:R-:W-:Y:S02]  /*1850*/  @P0 LOP3.LUT R5, R5, R22, RZ, 0x3c, !PT ;  /* 0x0000001605050212 */ /* 0x004fe400078e3cff */
[----:B---3--:R-:W-:Y:S02]  /*1860*/  @P0 LOP3.LUT R7, R7, R26, RZ, 0x3c, !PT ;  /* 0x0000001a07070212 */ /* 0x008fe400078e3cff */
[----:B----4-:R-:W-:Y:S02]  /*1870*/  @P0 LOP3.LUT R4, R4, R23, RZ, 0x3c, !PT ;  /* 0x0000001704040212 */ /* 0x010fe400078e3cff */
        /* <DEDUP_REMOVED lines=16> */
[----:B------:R-:W-:Y:S02]  /*1980*/  LOP3.LUT P0, RZ, R24, 0x8000, RZ, 0xc0, !PT ;  /* 0x0000800018ff7812 */ /* 0x000fe4000780c0ff */
[----:B---3--:R-:W-:Y:S01]  /*1990*/  @P1 LOP3.LUT R6, R6, R23, RZ, 0x3c, !PT ;  /* 0x0000001706061212 */ /* 0x008fe200078e3cff */
[----:B------:R-:W3:Y:S01]  /*19a0*/  @P2 LDG.E R24, desc[UR8][R12.64+0xc8] ;  /* 0x0000c8080c182981 */ /* 0x000ee2000c1e1900 */
[----:B----4-:R-:W-:-:S03]  /*19b0*/  @P1 LOP3.LUT R3, R3, R26, RZ, 0x3c, !PT ;  /* 0x0000001a03031212 */ /* 0x010fc600078e3cff */
[----:B------:R-:W4:Y:S01]  /*19c0*/  @P2 LDG.E R26, desc[UR8][R12.64+0xd0] ;  /* 0x0000d0080c1a2981 */ /* 0x000f22000c1e1900 */
[----:B------:R-:W-:-:S03]  /*19d0*/  @P1 LOP3.LUT R4, R4, R25, RZ, 0x3c, !PT ;  /* 0x0000001904041212 */ /* 0x000fc600078e3cff */
[----:B------:R-:W4:Y:S04]  /*19e0*/  @P2 LDG.E R25, desc[UR8][R12.64+0xcc] ;  /* 0x0000cc080c192981 */ /* 0x000f28000c1e1900 */
        /* <DEDUP_REMOVED lines=53> */
[----:B------:R-:W-:-:S05]  /*1d40*/  VIADD R21, R21, 0x10 ;  /* 0x0000001015157836 */ /* 0x000fca0000000000 */
[----:B------:R-:W-:Y:S02]  /*1d50*/  ISETP.NE.AND P1, PT, R21, 0x20, PT ;  /* 0x000000201500780c */ /* 0x000fe40003f25270 */
[----:B--2---:R-:W-:Y:S02]  /*1d60*/  @P6 LOP3.LUT R7, R7, R22, RZ, 0x3c, !PT ;  /* 0x0000001607076212 */ /* 0x004fe400078e3cff */
[----:B---3--:R-:W-:Y:S02]  /*1d70*/  @P0 LOP3.LUT R3, R3, R24, RZ, 0x3c, !PT ;  /* 0x0000001803030212 */ /* 0x008fe400078e3cff */
[----:B------:R-:W-:Y:S02]  /*1d80*/  @P0 LOP3.LUT R7, R7, R28, RZ, 0x3c, !PT ;  /* 0x0000001c07070212 */ /* 0x000fe400078e3cff */
[----:B----4-:R-:W-:Y:S02]  /*1d90*/  @P0 LOP3.LUT R5, R5, R26, RZ, 0x3c, !PT ;  /* 0x0000001a05050212 */ /* 0x010fe400078e3cff */
[----:B------:R-:W-:-:S02]  /*1da0*/  @P0 LOP3.LUT R6, R6, R25, RZ, 0x3c, !PT ;  /* 0x0000001906060212 */ /* 0x000fc400078e3cff */
[----:B------:R-:W-:Y:S01]  /*1db0*/  @P0 LOP3.LUT R4, R4, R23, RZ, 0x3c, !PT ;  /* 0x0000001704040212 */ /* 0x000fe200078e3cff */
[----:B------:R-:W-:Y:S06]  /*1dc0*/  @P1 BRA `(.L_x_14) ;  /* 0xfffffff4004c1947 */ /* 0x000fec000383ffff */
[----:B------:R-:W-:-:S05]  /*1dd0*/  VIADD R17, R17, 0x1 ;  /* 0x0000000111117836 */ /* 0x000fca0000000000 */
[----:B------:R-:W-:-:S13]  /*1de0*/  ISETP.NE.AND P0, PT, R17, 0x5, PT ;  /* 0x000000051100780c */ /* 0x000fda0003f05270 */
[----:B------:R-:W-:Y:S05]  /*1df0*/  @P0 BRA `(.L_x_15) ;  /* 0xfffffff400300947 */ /* 0x000fea000383ffff */
[----:B------:R0:W-:Y:S01]  /*1e00*/  STG.E desc[UR8][R10.64+0x4], R3 ;  /* 0x000004030a007986 */ /* 0x0001e2000c101908 */
[----:B------:R-:W-:Y:S01]  /*1e10*/  VIADD R16, R16, 0x1 ;  /* 0x0000000110107836 */ /* 0x000fe20000000000 */
[----:B------:R-:W-:Y:S02]  /*1e20*/  LOP3.LUT R13, R2, 0x3, RZ, 0xc0, !PT ;  /* 0x00000003020d7812 */ /* 0x000fe400078ec0ff */
[----:B------:R0:W-:Y:S02]  /*1e30*/  STG.E.64 desc[UR8][R10.64+0x8], R4 ;  /* 0x000008040a007986 */ /* 0x0001e4000c101b08 */
[----:B------:R-:W-:Y:S02]  /*1e40*/  ISETP.GE.U32.AND P0, PT, R16, R13, PT ;  /* 0x0000000d1000720c */ /* 0x000fe40003f06070 */
[----:B------:R0:W-:Y:S11]  /*1e50*/  STG.E.64 desc[UR8][R10.64+0x10], R6 ;  /* 0x000010060a007986 */ /* 0x0001f6000c101b08 */
[----:B------:R-:W-:Y:S05]  /*1e60*/  @!P0 BRA `(.L_x_16) ;  /* 0xfffffff000f48947 */ /* 0x000fea000383ffff */
.L_x_13:
[----:B------:R-:W-:Y:S05]  /*1e70*/  BSYNC.RECONVERGENT B2 ;  /* 0x0000000000027941 */ /* 0x000fea0003800200 */
.L_x_12:
[----:B------:R-:W-:Y:S01]  /*1e80*/  ISETP.GT.U32.AND P0, PT, R2, 0x3, PT ;  /* 0x000000030200780c */ /* 0x000fe20003f04070 */
[----:B------:R-:W-:Y:S01]  /*1e90*/  VIADD R14, R14, 0x1 ;  /* 0x000000010e0e7836 */ /* 0x000fe20000000000 */
[--C-:B------:R-:W-:Y:S02]  /*1ea0*/  SHF.R.U64 R2, R2, 0x2, R15.reuse ;  /* 0x0000000202027819 */ /* 0x100fe4000000120f */
[----:B------:R-:W-:Y:S02]  /*1eb0*/  ISETP.GT.U32.AND.EX P0, PT, R15, RZ, PT, P0 ;  /* 0x000000ff0f00720c */ /* 0x000fe40003f04100 */
[----:B------:R-:W-:-:S11]  /*1ec0*/  SHF.R.U32.HI R15, RZ, 0x2, R15 ;  /* 0x00000002ff0f7819 */ /* 0x000fd6000001160f */
[----:B------:R-:W-:Y:S05]  /*1ed0*/  @P0 BRA `(.L_x_17) ;  /* 0xfffffff000b80947 */ /* 0x000fea000383ffff */
.L_x_11:
[----:B------:R-:W-:Y:S05]  /*1ee0*/  BSYNC.RECONVERGENT B1 ;  /* 0x0000000000017941 */ /* 0x000fea0003800200 */
.L_x_10:
[----:B------:R-:W1:Y:S01]  /*1ef0*/  LDC.64 R8, c[0x0][0x390] ;  /* 0x0000e400ff087b82 */ /* 0x000e620000000a00 */
[----:B0-----:R-:W-:Y:S01]  /*1f00*/  SHF.R.U32.HI R2, RZ, 0x2, R3 ;  /* 0x00000002ff027819 */ /* 0x001fe20000011603 */
[----:B------:R-:W0:Y:S01]  /*1f10*/  LDCU.64 UR4, c[0x0][0x398] ;  /* 0x00007300ff0477ac */ /* 0x000e220008000a00 */
[----:B------:R-:W-:Y:S01]  /*1f20*/  IMAD.MOV.U32 R13, RZ, RZ, R6 ;  /* 0x000000ffff0d7224 */ /* 0x000fe200078e0006 */
[----:B------:R2:W-:Y:S01]  /*1f30*/  STG.E.64 desc[UR8][R10.64+0x18], RZ ;  /* 0x000018ff0a007986 */ /* 0x0005e2000c101b08 */
[----:B------:R-:W-:Y:S01]  /*1f40*/  LOP3.LUT R2, R2, R3, RZ, 0x3c, !PT ;  /* 0x0000000302027212 */ /* 0x000fe200078e3cff */
[----:B------:R-:W-:Y:S02]  /*1f50*/  IMAD.SHL.U32 R3, R7, 0x10, RZ ;  /* 0x0000001007037824 */ /* 0x000fe400078e00ff */
[----:B------:R2:W-:Y:S04]  /*1f60*/  STG.E desc[UR8][R10.64+0x20], RZ ;  /* 0x000020ff0a007986 */ /* 0x0005e8000c101908 */
[----:B------:R2:W-:Y:S01]  /*1f70*/  STG.E.64 desc[UR8][R10.64+0x28], RZ ;  /* 0x000028ff0a007986 */ /* 0x0005e2000c101b08 */
[----:B-1----:R-:W-:Y:S01]  /*1f80*/  LOP3.LUT R12, R8, 0xaad26b49, RZ, 0x3c, !PT ;  /* 0xaad26b49080c7812 */ /* 0x002fe200078e3cff */
[----:B------:R-:W-:Y:S01]  /*1f90*/  IMAD.SHL.U32 R8, R2, 0x2, RZ ;  /* 0x0000000202087824 */ /* 0x000fe200078e00ff */
[----:B------:R-:W-:-:S03]  /*1fa0*/  LOP3.LUT R9, R9, 0xf7dcefdd, RZ, 0x3c, !PT ;  /* 0xf7dcefdd09097812 */ /* 0x000fc600078e3cff */
[----:B------:R-:W-:Y:S01]  /*1fb0*/  IMAD R12, R12, 0x4182bed5, RZ ;  /* 0x4182bed50c0c7824 */ /* 0x000fe200078e02ff */
[----:B------:R-:W-:Y:S01]  /*1fc0*/  LOP3.LUT R8, R2, R8, R3, 0x96, !PT ;  /* 0x0000000802087212 */ /* 0x000fe200078e9603 */
[----:B------:R-:W-:-:S04]  /*1fd0*/  IMAD R9, R9, -0x658354e5, RZ ;  /* 0x9a7cab1b09097824 */ /* 0x000fc800078e02ff */
[----:B------:R-:W-:Y:S01]  /*1fe0*/  IMAD.IADD R2, R12, 0x1, R9 ;  /* 0x000000010c027824 */ /* 0x000fe200078e0209 */
[----:B------:R-:W-:Y:S01]  /*1ff0*/  LOP3.LUT R9, R8, R7, RZ, 0x3c, !PT ;  /* 0x0000000708097212 */ /* 0x000fe200078e3cff */
[----:B------:R-:W-:Y:S02]  /*2000*/  IMAD.MOV.U32 R8, RZ, RZ, 0x2f800000 ;  /* 0x2f800000ff087424 */ /* 0x000fe400078e00ff */
[----:B------:R-:W-:Y:S02]  /*2010*/  VIADD R2, R2, 0x6a788e ;  /* 0x006a788e02027836 */ /* 0x000fe40000000000 */
[----:B------:R-:W-:Y:S02]  /*2020*/  IMAD.MOV.U32 R12, RZ, RZ, R5 ;  /* 0x000000ffff0c7224 */ /* 0x000fe400078e0005 */
[----:B------:R-:W-:-:S03]  /*2030*/  IMAD.IADD R3, R2, 0x1, R9 ;  /* 0x0000000102037824 */ /* 0x000fc600078e0209 */
[----:B------:R2:W-:Y:S02]  /*2040*/  STG.E.64 desc[UR8][R10.64+0x8], R12 ;  /* 0x0000080c0a007986 */ /* 0x0005e4000c101b08 */
[----:B------:R-:W-:-:S05]  /*2050*/  I2FP.F32.U32 R3, R3 ;  /* 0x0000000300037245 */ /* 0x000fca0000201000 */
[----:B------:R-:W-:Y:S01]  /*2060*/  FFMA R3, R3, R8, 1.1641532182693481445e-10 ;  /* 0x2f00000003037423 */ /* 0x000fe20000000008 */
[----:B------:R-:W-:-:S03]  /*2070*/  IMAD.MOV.U32 R8, RZ, RZ, R7 ;  /* 0x000000ffff087224 */ /* 0x000fc600078e0007 */
[----:B------:R-:W-:Y:S02]  /*2080*/  FMUL R3, R3, R3 ;  /* 0x0000000303037220 */ /* 0x000fe40000400000 */
[----:B------:R2:W-:Y:S02]  /*2090*/  STG.E.64 desc[UR8][R10.64+0x10], R8 ;  /* 0x000010080a007986 */ /* 0x0005e4000c101b08 */
[----:B------:R-:W-:Y:S01]  /*20a0*/  FFMA R3, R0, R0, R3 ;  /* 0x0000000000037223 */ /* 0x000fe20000000003 */
[----:B------:R-:W-:-:S04]  /*20b0*/  VIADD R0, R20, UR7 ;  /* 0x0000000714007c36 */ /* 0x000fc80008000000 */
[----:B------:R-:W-:Y:S02]  /*20c0*/  FSETP.GEU.AND P0, PT, R3, 1, PT ;  /* 0x3f8000000300780b */ /* 0x000fe40003f0e000 */
[----:B------:R-:W-:Y:S02]  /*20d0*/  SHF.R.S32.HI R3, RZ, 0x1f, R0 ;  /* 0x0000001fff037819 */ /* 0x000fe40000011400 */
[----:B0-----:R-:W-:-:S04]  /*20e0*/  LEA R6, P1, R0, UR4, 0x2 ;  /* 0x0000000400067c11 */ /* 0x001fc8000f8210ff */
[----:B------:R-:W-:Y:S01]  /*20f0*/  LEA.HI.X R7, R0, UR5, R3, 0x2, P1 ;  /* 0x0000000500077c11 */ /* 0x000fe200088f1403 */
[----:B------:R-:W-:-:S04]  /*2100*/  IMAD.MOV.U32 R3, RZ, RZ, R4 ;  /* 0x000000ffff037224 */ /* 0x000fc800078e0004 */
[----:B------:R-:W-:Y:S01]  /*2110*/  @!P0 IMAD.MOV.U32 R5, RZ, RZ, 0x3f800000 ;  /* 0x3f800000ff058424 */ /* 0x000fe200078e00ff */
[----:B------:R2:W-:Y:S04]  /*2120*/  STG.E.64 desc[UR8][R10.64], R2 ;  /* 0x000000020a007986 */ /* 0x0005e8000c101b08 */
[----:B------:R2:W-:Y:S04]  /*2130*/  @!P0 STG.E desc[UR8][R6.64], R5 ;  /* 0x0000000506008986 */ /* 0x0005e8000c101908 */
[----:B------:R2:W-:Y:S02]  /*2140*/  @P0 STG.E desc[UR8][R6.64], RZ ;  /* 0x000000ff06000986 */ /* 0x0005e4000c101908 */
.L_x_1:
[----:B------:R-:W-:Y:S05]  /*2150*/  BSYNC.RECONVERGENT B0 ;  /* 0x0000000000007941 */ /* 0x000fea0003800200 */
.L_x_0:
[----:B------:R-:W0:Y:S01]  /*2160*/  LDCU UR11, c[0x0][0x380] ;  /* 0x00007000ff0b77ac */ /* 0x000e220008000800 */
[----:B--2---:R-:W-:-:S04]  /*2170*/  VIADD R5, R20, UR7 ;  /* 0x0000000714057c36 */ /* 0x004fc80008000000 */
[----:B------:R-:W-:-:S05]  /*2180*/  VIADD R5, R5, UR7 ;  /* 0x0000000705057c36 */ /* 0x000fca0008000000 */
[----:B0-----:R-:W-:-:S13]  /*2190*/  ISETP.GE.U32.AND P0, PT, R5, UR11, PT ;  /* 0x0000000b05007c0c */ /* 0x001fda000bf06070 */
[----:B------:R-:W0:Y:S02]  /*21a0*/  @!P0 LDC.64 R2, c[0x0][0x398] ;  /* 0x0000e600ff028b82 */ /* 0x000e240000000a00 */
[----:B0-----:R-:W-:-:S06]  /*21b0*/  @!P0 IMAD.WIDE.U32 R2, R5, 0x4, R2 ;  /* 0x0000000405028825 */ /* 0x001fcc00078e0002 */
[----:B------:R-:W2:Y:S01]  /*21c0*/  @!P0 LDG.E R3, desc[UR8][R2.64] ;  /* 0x0000000802038981 */ /* 0x000ea2000c1e1900 */
[----:B------:R-:W0:Y:S01]  /*21d0*/  S2UR UR5, SR_CgaCtaId ;  /* 0x00000000000579c3 */ /* 0x000e220000008800 */
[----:B------:R-:W-:Y:S01]  /*21e0*/  UMOV UR4, 0x400 ;  /* 0x0000040000047882 */ /* 0x000fe20000000000 */
[----:B------:R-:W-:Y:S01]  /*21f0*/  VIADD R5, R5, UR6 ;  /* 0x0000000605057c36 */ /* 0x000fe20008000000 */
[----:B------:R-:W-:Y:S01]  /*2200*/  BSSY.RECONVERGENT B0, `(.L_x_18) ;  /* 0x0000011000007945 */ /* 0x000fe20003800200 */
[----:B0-----:R-:W-:-:S06]  /*2210*/  ULEA UR4, UR5, UR4, 0x18 ;  /* 0x0000000405047291 */ /* 0x001fcc000f8ec0ff */
[----:B------:R-:W-:-:S05]  /*2220*/  LEA R0, R20, UR4, 0x2 ;  /* 0x0000000414007c11 */ /* 0x000fca000f8e10ff */
[----:B--2---:R0:W-:Y:S04]  /*2230*/  @!P0 STS [R0], R3 ;  /* 0x0000000300008388 */ /* 0x0041e80000000800 */
[----:B------:R0:W-:Y:S01]  /*2240*/  @P0 STS [R0], RZ ;  /* 0x000000ff00000388 */ /* 0x0001e20000000800 */
[----:B------:R-:W-:-:S13]  /*2250*/  ISETP.GE.U32.AND P0, PT, R5, UR11, PT ;  /* 0x0000000b05007c0c */ /* 0x000fda000bf06070 */
[----:B0-----:R-:W-:Y:S05]  /*2260*/  @P0 BRA `(.L_x_19) ;  /* 0x00000000001c0947 */ /* 0x001fea0003800000 */
[----:B------:R-:W0:Y:S02]  /*2270*/  LDC.64 R2, c[0x0][0x398] ;  /* 0x0000e600ff027b82 */ /* 0x000e240000000a00 */
[----:B0-----:R-:W-:-:S06]  /*2280*/  IMAD.WIDE.U32 R2, R5, 0x4, R2 ;  /* 0x0000000405027825 */ /* 0x001fcc00078e0002 */
[----:B------:R-:W2:Y:S01]  /*2290*/  LDG.E R2, desc[UR8][R2.64] ;  /* 0x0000000802027981 */ /* 0x000ea2000c1e1900 */
[----:B------:R-:W-:-:S04]  /*22a0*/  IMAD.U32 R5, RZ, RZ, UR6 ;  /* 0x00000006ff057e24 */ /* 0x000fc8000f8e00ff */
[----:B------:R-:W-:-:S05]  /*22b0*/  IMAD R5, R5, 0x4, R0 ;  /* 0x0000000405057824 */ /* 0x000fca00078e0200 */
[----:B--2---:R0:W-:Y:S01]  /*22c0*/  STS [R5], R2 ;  /* 0x0000000205007388 */ /* 0x0041e20000000800 */
[----:B------:R-:W-:Y:S05]  /*22d0*/  BRA `(.L_x_20) ;  /* 0x00000000000c7947 */ /* 0x000fea0003800000 */
.L_x_19:
[----:B------:R-:W-:-:S04]  /*22e0*/  IMAD.U32 R3, RZ, RZ, UR6 ;  /* 0x00000006ff037e24 */ /* 0x000fc8000f8e00ff */
[----:B------:R-:W-:-:S05]  /*22f0*/  IMAD R2, R3, 0x4, R0 ;  /* 0x0000000403027824 */ /* 0x000fca00078e0200 */
[----:B------:R1:W-:Y:S02]  /*2300*/  STS [R2], RZ ;  /* 0x000000ff02007388 */ /* 0x0003e40000000800 */
.L_x_20:
[----:B------:R-:W-:Y:S05]  /*2310*/  BSYNC.RECONVERGENT B0 ;  /* 0x0000000000007941 */ /* 0x000fea0003800200 */
.L_x_18:
[----:B------:R-:W-:Y:S06]  /*2320*/  BAR.SYNC.DEFER_BLOCKING 0x0 ;  /* 0x0000000000007b1d */ /* 0x000fec0000010000 */
.L_x_21:
[----:B------:R-:W-:Y:S01]  /*2330*/  BAR.SYNC.DEFER_BLOCKING 0x0 ;  /* 0x0000000000007b1d */ /* 0x000fe20000010000 */
[----:B------:R-:W-:Y:S01]  /*2340*/  ISETP.GE.U32.AND P0, PT, R20, UR6, PT ;  /* 0x0000000614007c0c */ /* 0x000fe2000bf06070 */
[----:B--2---:R-:W-:Y:S01]  /*2350*/  IMAD.U32 R3, RZ, RZ, UR6 ;  /* 0x00000006ff037e24 */ /* 0x004fe2000f8e00ff */
[----:B------:R-:W-:Y:S02]  /*2360*/  UISETP.GT.U32.AND UP0, UPT, UR6, 0x1, UPT ;  /* 0x000000010600788c */ /* 0x000fe4000bf04070 */
[----:B------:R-:W-:-:S07]  /*2370*/  USHF.R.U32.HI UR4, URZ, 0x1, UR6 ;  /* 0x00000001ff047899 */ /* 0x000fce0008011606 */
[----:B------:R-:W-:Y:S02]  /*2380*/  UMOV UR6, UR4 ;  /* 0x0000000400067c82 */ /* 0x000fe40008000000 */
[----:B01----:R-:W-:Y:S02]  /*2390*/  @!P0 IMAD R2, R3, 0x4, R0 ;  /* 0x0000000403028824 */ /* 0x003fe400078e0200 */
[----:B------:R-:W-:Y:S04]  /*23a0*/  @!P0 LDS R3, [R0] ;  /* 0x0000000000038984 */ /* 0x000fe80000000800 */
[----:B------:R-:W0:Y:S02]  /*23b0*/  @!P0 LDS R2, [R2] ;  /* 0x0000000002028984 */ /* 0x000e240000000800 */
[----:B0-----:R-:W-:-:S05]  /*23c0*/  @!P0 FADD R3, R2, R3 ;  /* 0x0000000302038221 */ /* 0x001fca0000000000 */
[----:B------:R2:W-:Y:S01]  /*23d0*/  @!P0 STS [R0], R3 ;  /* 0x0000000300008388 */ /* 0x0005e20000000800 */
[----:B------:R-:W-:Y:S05]  /*23e0*/  BRA.U UP0, `(.L_x_21) ;  /* 0xfffffffd00d07547 */ /* 0x000fea000b83ffff */
[----:B------:R-:W-:Y:S01]  /*23f0*/  BAR.SYNC.DEFER_BLOCKING 0x0 ;  /* 0x0000000000007b1d */ /* 0x000fe20000010000 */
[----:B------:R-:W-:-:S13]  /*2400*/  ISETP.NE.AND P0, PT, R20, RZ, PT ;  /* 0x000000ff1400720c */ /* 0x000fda0003f05270 */
[----:B------:R-:W-:Y:S05]  /*2410*/  @P0 EXIT ;  /* 0x000000000000094d */ /* 0x000fea0003800000 */
[----:B------:R-:W0:Y:S01]  /*2420*/  S2UR UR5, SR_CgaCtaId ;  /* 0x00000000000579c3 */ /* 0x000e220000008800 */
[----:B------:R-:W-:Y:S02]  /*2430*/  UMOV UR4, 0x400 ;  /* 0x0000040000047882 */ /* 0x000fe40000000000 */
[----:B0-----:R-:W-:-:S09]  /*2440*/  ULEA UR4, UR5, UR4, 0x18 ;  /* 0x0000000405047291 */ /* 0x001fd2000f8ec0ff */
[----:B------:R-:W0:Y:S02]  /*2450*/  LDS R5, [UR4] ;  /* 0x00000004ff057984 */ /* 0x000e240008000800 */
[----:B------:R-:W1:Y:S02]  /*2460*/  LDCU.64 UR4, c[0x0][0x3a0] ;  /* 0x00007400ff0477ac */ /* 0x000e640008000a00 */
[----:B-1----:R-:W-:-:S06]  /*2470*/  UIMAD.WIDE.U32 UR4, UR10, 0x4, UR4 ;  /* 0x000000040a0478a5 */ /* 0x002fcc000f8e0004 */
[----:B------:R-:W-:Y:S02]  /*2480*/  IMAD.U32 R2, RZ, RZ, UR4 ;  /* 0x00000004ff027e24 */ /* 0x000fe4000f8e00ff */
[----:B--2---:R-:W-:-:S05]  /*2490*/  IMAD.U32 R3, RZ, RZ, UR5 ;  /* 0x00000005ff037e24 */ /* 0x004fca000f8e00ff */
[----:B0-----:R-:W-:Y:S01]  /*24a0*/  STG.E desc[UR8][R2.64], R5 ;  /* 0x0000000502007986 */ /* 0x001fe2000c101908 */
[----:B------:R-:W-:Y:S05]  /*24b0*/  EXIT ;  /* 0x000000000000794d */ /* 0x000fea0003800000 */
.L_x_22:
[----:B------:R-:W-:-:S00]  /*24c0*/  BRA `(.L_x_22) ;  /* 0xfffffffc00fc7947 */ /* 0x000fc0000383ffff */
[----:B------:R-:W-:-:S00]  /*24d0*/  NOP ;  /* 0x0000000000007918 */ /* 0x000fc00000000000 */
        /* <DEDUP_REMOVED lines=10> */
.L_x_23:


//--------------------- .nv.global.init           --------------------------
	.section	.nv.global.init,"aw",@progbits
	.align	4
.nv.global.init:
	.type		mrg32k3aM1SubSeq,@object
	.size		mrg32k3aM1SubSeq,(mrg32k3aM2SubSeq - mrg32k3aM1SubSeq)
mrg32k3aM1SubSeq:
        /*0000*/ 	.byte	0x0b, 0xcc, 0xee, 0x04, 0x73, 0x29, 0x8b, 0x6f, 0xf6, 0x53, 0x03, 0xf6, 0x23, 0xf6, 0xea, 0xda
        /* <DEDUP_REMOVED lines=125> */
	.type		mrg32k3aM2SubSeq,@object
	.size		mrg32k3aM2SubSeq,(mrg32k3aM1 - mrg32k3aM2SubSeq)
mrg32k3aM2SubSeq:
        /* <DEDUP_REMOVED lines=126> */
	.type		mrg32k3aM1,@object
	.size		mrg32k3aM1,(mrg32k3aM1Seq - mrg32k3aM1)
mrg32k3aM1:
        /* <DEDUP_REMOVED lines=144> */
	.type		mrg32k3aM1Seq,@object
	.size		mrg32k3aM1Seq,(mrg32k3aM2 - mrg32k3aM1Seq)
mrg32k3aM1Seq:
        /* <DEDUP_REMOVED lines=144> */
	.type		mrg32k3aM2,@object
	.size		mrg32k3aM2,(mrg32k3aM2Seq - mrg32k3aM2)
mrg32k3aM2:
        /* <DEDUP_REMOVED lines=144> */
	.type		mrg32k3aM2Seq,@object
	.size		mrg32k3aM2Seq,(precalc_xorwow_matrix - mrg32k3aM2Seq)
mrg32k3aM2Seq:
        /* <DEDUP_REMOVED lines=144> */
	.type		precalc_xorwow_matrix,@object
	.size		precalc_xorwow_matrix,(precalc_xorwow_offset_matrix - precalc_xorwow_matrix)
precalc_xorwow_matrix:
        /* <DEDUP_REMOVED lines=6400> */
	.type		precalc_xorwow_offset_matrix,@object
	.size		precalc_xorwow_offset_matrix,(.L_1 - precalc_xorwow_offset_matrix)
precalc_xorwow_offset_matrix:
        /* <DEDUP_REMOVED lines=6400> */
.L_1:


//--------------------- .nv.shared._Z2piiP17curandStateXORWOWmPfS1_ --------------------------
	.section	.nv.shared._Z2piiP17curandStateXORWOWmPfS1_,"aw",@nobits
	.sectionflags	@""
	.align	4
.nv.shared._Z2piiP17curandStateXORWOWmPfS1_:
	.zero		9216


//--------------------- .nv.shared.reserved.0     --------------------------
	.section	.nv.shared.reserved.0,"aw",@nobits
	.weak		__nv_reservedSMEM_offset_0_alias
	.size		__nv_reservedSMEM_offset_0_alias, 0, 64
	.other		__nv_reservedSMEM_offset_0_alias,@"STO_CUDA_RESERVED_SHARED STV_DEFAULT"
__nv_reservedSMEM_offset_0_alias:
	.zero		0
	.zero		64


//--------------------- .nv.constant0._Z2piiP17curandStateXORWOWmPfS1_ --------------------------
	.section	.nv.constant0._Z2piiP17curandStateXORWOWmPfS1_,"a",@progbits
	.sectionflags	@""
	.align	4
.nv.constant0._Z2piiP17curandStateXORWOWmPfS1_:
	.zero		936


//--------------------- SYMBOLS --------------------------

	.type		.nv.reservedSmem.offset0,@object
	.size		.nv.reservedSmem.offset0,0x4
	.type		.nv.reservedSmem.cap,@object
	.size		.nv.reservedSmem.cap,0x4
